//
// Generated by NVIDIA NVVM Compiler
//
// Compiler Build ID: CL-36424714
// Cuda compilation tools, release 13.0, V13.0.88
// Based on NVVM 20.0.0
//

.version 9.0
.target sm_100
.address_size 64

	// .globl	_Z10block_scanPiS_iS_
// _ZZ10block_scanPiS_iS_E10warp_total has been demoted
// _ZZ10block_scanPiS_iS_E11warp_offset has been demoted
// _ZZN3cub18CUB_300001_SM_10006detail4scan16DeviceScanKernelINS2_10policy_hubIiiijN4cuda3std3__44plusIvEEE10Policy1000EPiSC_NS0_13ScanTileStateIiLb1EEES9_NS1_10InputValueIiSC_EEjiLb0EiEEvT0_T1_T2_iT3_T4_T5_E12temp_storage has been demoted
.global .align 1 .b8 _ZN34_INTERNAL_68e7531b_4_k_cu_c74581294cuda3std3__45__cpo5beginE[1];
.global .align 1 .b8 _ZN34_INTERNAL_68e7531b_4_k_cu_c74581294cuda3std3__45__cpo3endE[1];
.global .align 1 .b8 _ZN34_INTERNAL_68e7531b_4_k_cu_c74581294cuda3std3__45__cpo6cbeginE[1];
.global .align 1 .b8 _ZN34_INTERNAL_68e7531b_4_k_cu_c74581294cuda3std3__45__cpo4cendE[1];
.global .align 1 .b8 _ZN34_INTERNAL_68e7531b_4_k_cu_c74581294cuda3std3__45__cpo6rbeginE[1];
.global .align 1 .b8 _ZN34_INTERNAL_68e7531b_4_k_cu_c74581294cuda3std3__45__cpo4rendE[1];
.global .align 1 .b8 _ZN34_INTERNAL_68e7531b_4_k_cu_c74581294cuda3std3__45__cpo7crbeginE[1];
.global .align 1 .b8 _ZN34_INTERNAL_68e7531b_4_k_cu_c74581294cuda3std3__45__cpo5crendE[1];
.global .align 1 .b8 _ZN34_INTERNAL_68e7531b_4_k_cu_c74581294cuda3std3__436_GLOBAL__N__68e7531b_4_k_cu_c74581296ignoreE[1];
.global .align 1 .b8 _ZN34_INTERNAL_68e7531b_4_k_cu_c74581294cuda3std3__419piecewise_constructE[1];
.global .align 1 .b8 _ZN34_INTERNAL_68e7531b_4_k_cu_c74581294cuda3std3__48in_placeE[1];
.global .align 1 .b8 _ZN34_INTERNAL_68e7531b_4_k_cu_c74581294cuda3std3__420unreachable_sentinelE[1];
.global .align 1 .b8 _ZN34_INTERNAL_68e7531b_4_k_cu_c74581294cuda3std3__47nulloptE[1];
.global .align 1 .b8 _ZN34_INTERNAL_68e7531b_4_k_cu_c74581294cuda3std3__48unexpectE[1];
.global .align 1 .b8 _ZN34_INTERNAL_68e7531b_4_k_cu_c74581294cuda3std6ranges3__45__cpo4swapE[1];
.global .align 1 .b8 _ZN34_INTERNAL_68e7531b_4_k_cu_c74581294cuda3std6ranges3__45__cpo9iter_moveE[1];
.global .align 1 .b8 _ZN34_INTERNAL_68e7531b_4_k_cu_c74581294cuda3std6ranges3__45__cpo5beginE[1];
.global .align 1 .b8 _ZN34_INTERNAL_68e7531b_4_k_cu_c74581294cuda3std6ranges3__45__cpo3endE[1];
.global .align 1 .b8 _ZN34_INTERNAL_68e7531b_4_k_cu_c74581294cuda3std6ranges3__45__cpo6cbeginE[1];
.global .align 1 .b8 _ZN34_INTERNAL_68e7531b_4_k_cu_c74581294cuda3std6ranges3__45__cpo4cendE[1];
.global .align 1 .b8 _ZN34_INTERNAL_68e7531b_4_k_cu_c74581294cuda3std6ranges3__45__cpo7advanceE[1];
.global .align 1 .b8 _ZN34_INTERNAL_68e7531b_4_k_cu_c74581294cuda3std6ranges3__45__cpo9iter_swapE[1];
.global .align 1 .b8 _ZN34_INTERNAL_68e7531b_4_k_cu_c74581294cuda3std6ranges3__45__cpo4nextE[1];
.global .align 1 .b8 _ZN34_INTERNAL_68e7531b_4_k_cu_c74581294cuda3std6ranges3__45__cpo4prevE[1];
.global .align 1 .b8 _ZN34_INTERNAL_68e7531b_4_k_cu_c74581294cuda3std6ranges3__45__cpo4dataE[1];
.global .align 1 .b8 _ZN34_INTERNAL_68e7531b_4_k_cu_c74581294cuda3std6ranges3__45__cpo5cdataE[1];
.global .align 1 .b8 _ZN34_INTERNAL_68e7531b_4_k_cu_c74581294cuda3std6ranges3__45__cpo4sizeE[1];
.global .align 1 .b8 _ZN34_INTERNAL_68e7531b_4_k_cu_c74581294cuda3std6ranges3__45__cpo5ssizeE[1];
.global .align 1 .b8 _ZN34_INTERNAL_68e7531b_4_k_cu_c74581294cuda3std6ranges3__45__cpo8distanceE[1];
.global .align 1 .b8 _ZN34_INTERNAL_68e7531b_4_k_cu_c74581296thrust24THRUST_300001_SM_1000_NS6system6detail10sequential3seqE[1];
.global .align 1 .b8 _ZN34_INTERNAL_68e7531b_4_k_cu_c74581296thrust24THRUST_300001_SM_1000_NS12placeholders2_1E[1];
.global .align 1 .b8 _ZN34_INTERNAL_68e7531b_4_k_cu_c74581296thrust24THRUST_300001_SM_1000_NS12placeholders2_2E[1];
.global .align 1 .b8 _ZN34_INTERNAL_68e7531b_4_k_cu_c74581296thrust24THRUST_300001_SM_1000_NS12placeholders2_3E[1];
.global .align 1 .b8 _ZN34_INTERNAL_68e7531b_4_k_cu_c74581296thrust24THRUST_300001_SM_1000_NS12placeholders2_4E[1];
.global .align 1 .b8 _ZN34_INTERNAL_68e7531b_4_k_cu_c74581296thrust24THRUST_300001_SM_1000_NS12placeholders2_5E[1];
.global .align 1 .b8 _ZN34_INTERNAL_68e7531b_4_k_cu_c74581296thrust24THRUST_300001_SM_1000_NS12placeholders2_6E[1];
.global .align 1 .b8 _ZN34_INTERNAL_68e7531b_4_k_cu_c74581296thrust24THRUST_300001_SM_1000_NS12placeholders2_7E[1];
.global .align 1 .b8 _ZN34_INTERNAL_68e7531b_4_k_cu_c74581296thrust24THRUST_300001_SM_1000_NS12placeholders2_8E[1];
.global .align 1 .b8 _ZN34_INTERNAL_68e7531b_4_k_cu_c74581296thrust24THRUST_300001_SM_1000_NS12placeholders2_9E[1];
.global .align 1 .b8 _ZN34_INTERNAL_68e7531b_4_k_cu_c74581296thrust24THRUST_300001_SM_1000_NS12placeholders3_10E[1];

.visible .entry _Z10block_scanPiS_iS_(
	.param .u64 .ptr .align 1 _Z10block_scanPiS_iS__param_0,
	.param .u64 .ptr .align 1 _Z10block_scanPiS_iS__param_1,
	.param .u32 _Z10block_scanPiS_iS__param_2,
	.param .u64 .ptr .align 1 _Z10block_scanPiS_iS__param_3
)
{
	.reg .pred 	%p<28>;
	.reg .b32 	%r<65>;
	.reg .b64 	%rd<13>;
	// demoted variable
	.shared .align 4 .b8 _ZZ10block_scanPiS_iS_E10warp_total[16];
	// demoted variable
	.shared .align 4 .b8 _ZZ10block_scanPiS_iS_E11warp_offset[16];
	ld.param.u64 	%rd1, [_Z10block_scanPiS_iS__param_0];
	ld.param.u64 	%rd2, [_Z10block_scanPiS_iS__param_1];
	ld.param.u32 	%r12, [_Z10block_scanPiS_iS__param_2];
	ld.param.u64 	%rd3, [_Z10block_scanPiS_iS__param_3];
	mov.u32 	%r14, %ntid.x;
	mov.u32 	%r1, %ctaid.x;
	mov.u32 	%r2, %tid.x;
	mad.lo.s32 	%r3, %r14, %r1, %r2;
	shr.u32 	%r4, %r2, 5;
	and.b32  	%r5, %r2, 31;
	setp.ge.s32 	%p1, %r3, %r12;
	mov.b32 	%r63, 0;
	@%p1 bra 	$L__BB0_2;
	cvta.to.global.u64 	%rd4, %rd1;
	mul.wide.s32 	%rd5, %r3, 4;
	add.s64 	%rd6, %rd4, %rd5;
	ld.global.u32 	%r63, [%rd6];
$L__BB0_2:
	shfl.sync.up.b32	%r15|%p2, %r63, 1, 0, -1;
	setp.eq.s32 	%p3, %r5, 0;
	selp.b32 	%r16, 0, %r15, %p3;
	add.s32 	%r17, %r16, %r63;
	shfl.sync.up.b32	%r18|%p4, %r17, 2, 0, -1;
	setp.lt.u32 	%p5, %r5, 2;
	selp.b32 	%r19, 0, %r18, %p5;
	add.s32 	%r20, %r19, %r17;
	shfl.sync.up.b32	%r21|%p6, %r20, 4, 0, -1;
	setp.lt.u32 	%p7, %r5, 4;
	selp.b32 	%r22, 0, %r21, %p7;
	add.s32 	%r23, %r22, %r20;
	shfl.sync.up.b32	%r24|%p8, %r23, 8, 0, -1;
	setp.lt.u32 	%p9, %r5, 8;
	selp.b32 	%r25, 0, %r24, %p9;
	add.s32 	%r26, %r25, %r23;
	shfl.sync.up.b32	%r27|%p10, %r26, 16, 0, -1;
	setp.lt.u32 	%p11, %r5, 16;
	selp.b32 	%r28, 0, %r27, %p11;
	add.s32 	%r8, %r28, %r26;
	setp.ne.s32 	%p12, %r5, 31;
	@%p12 bra 	$L__BB0_4;
	shl.b32 	%r29, %r4, 2;
	mov.u32 	%r30, _ZZ10block_scanPiS_iS_E10warp_total;
	add.s32 	%r31, %r30, %r29;
	st.shared.u32 	[%r31], %r8;
$L__BB0_4:
	bar.sync 	0;
	setp.gt.u32 	%p13, %r2, 31;
	@%p13 bra 	$L__BB0_10;
	setp.gt.u32 	%p14, %r5, 3;
	mov.b32 	%r64, 0;
	@%p14 bra 	$L__BB0_7;
	shl.b32 	%r33, %r5, 2;
	mov.u32 	%r34, _ZZ10block_scanPiS_iS_E10warp_total;
	add.s32 	%r35, %r34, %r33;
	ld.shared.u32 	%r64, [%r35];
$L__BB0_7:
	setp.lt.u32 	%p15, %r5, 16;
	setp.lt.u32 	%p16, %r5, 8;
	setp.gt.u32 	%p17, %r5, 3;
	setp.lt.u32 	%p18, %r5, 4;
	setp.lt.u32 	%p19, %r5, 2;
	setp.eq.s32 	%p20, %r5, 0;
	shfl.sync.up.b32	%r36|%p21, %r64, 1, 0, -1;
	selp.b32 	%r37, 0, %r36, %p20;
	add.s32 	%r38, %r37, %r64;
	shfl.sync.up.b32	%r39|%p22, %r38, 2, 0, -1;
	selp.b32 	%r40, 0, %r39, %p19;
	add.s32 	%r41, %r40, %r38;
	shfl.sync.up.b32	%r42|%p23, %r41, 4, 0, -1;
	selp.b32 	%r43, 0, %r42, %p18;
	add.s32 	%r44, %r43, %r41;
	shfl.sync.up.b32	%r45|%p24, %r44, 8, 0, -1;
	selp.b32 	%r46, 0, %r45, %p16;
	add.s32 	%r47, %r46, %r44;
	shfl.sync.up.b32	%r48|%p25, %r47, 16, 0, -1;
	selp.b32 	%r49, 0, %r48, %p15;
	add.s32 	%r50, %r49, %r47;
	sub.s32 	%r11, %r50, %r64;
	@%p17 bra 	$L__BB0_10;
	setp.ne.s32 	%p26, %r5, 0;
	shl.b32 	%r51, %r5, 2;
	mov.u32 	%r52, _ZZ10block_scanPiS_iS_E11warp_offset;
	add.s32 	%r53, %r52, %r51;
	st.shared.u32 	[%r53], %r11;
	@%p26 bra 	$L__BB0_10;
	ld.shared.u32 	%r54, [_ZZ10block_scanPiS_iS_E11warp_offset+12];
	ld.shared.u32 	%r55, [_ZZ10block_scanPiS_iS_E10warp_total+12];
	add.s32 	%r56, %r55, %r54;
	cvta.to.global.u64 	%rd7, %rd3;
	mul.wide.u32 	%rd8, %r1, 4;
	add.s64 	%rd9, %rd7, %rd8;
	st.global.u32 	[%rd9], %r56;
$L__BB0_10:
	setp.ge.s32 	%p27, %r3, %r12;
	bar.sync 	0;
	@%p27 bra 	$L__BB0_12;
	shl.b32 	%r57, %r4, 2;
	mov.u32 	%r58, _ZZ10block_scanPiS_iS_E11warp_offset;
	add.s32 	%r59, %r58, %r57;
	ld.shared.u32 	%r60, [%r59];
	sub.s32 	%r61, %r8, %r63;
	add.s32 	%r62, %r61, %r60;
	cvta.to.global.u64 	%rd10, %rd2;
	mul.wide.s32 	%rd11, %r3, 4;
	add.s64 	%rd12, %rd10, %rd11;
	st.global.u32 	[%rd12], %r62;
$L__BB0_12:
	ret;

}
	// .globl	_Z9block_addPiS_i
.visible .entry _Z9block_addPiS_i(
	.param .u64 .ptr .align 1 _Z9block_addPiS_i_param_0,
	.param .u64 .ptr .align 1 _Z9block_addPiS_i_param_1,
	.param .u32 _Z9block_addPiS_i_param_2
)
{
	.reg .pred 	%p<3>;
	.reg .b32 	%r<14>;
	.reg .b64 	%rd<9>;

	ld.param.u64 	%rd3, [_Z9block_addPiS_i_param_0];
	ld.param.u64 	%rd4, [_Z9block_addPiS_i_param_1];
	ld.param.u32 	%r7, [_Z9block_addPiS_i_param_2];
	mov.u32 	%r1, %ctaid.x;
	mov.u32 	%r2, %ntid.x;
	mov.u32 	%r8, %tid.x;
	mad.lo.s32 	%r13, %r1, %r2, %r8;
	setp.ge.s32 	%p1, %r13, %r7;
	@%p1 bra 	$L__BB1_3;
	cvta.to.global.u64 	%rd5, %rd4;
	mul.wide.u32 	%rd6, %r1, 4;
	add.s64 	%rd1, %rd5, %rd6;
	mov.u32 	%r9, %nctaid.x;
	mul.lo.s32 	%r4, %r2, %r9;
	cvta.to.global.u64 	%rd2, %rd3;
$L__BB1_2:
	ld.global.u32 	%r10, [%rd1];
	mul.wide.s32 	%rd7, %r13, 4;
	add.s64 	%rd8, %rd2, %rd7;
	ld.global.u32 	%r11, [%rd8];
	add.s32 	%r12, %r11, %r10;
	st.global.u32 	[%rd8], %r12;
	add.s32 	%r13, %r13, %r4;
	setp.lt.s32 	%p2, %r13, %r7;
	@%p2 bra 	$L__BB1_2;
$L__BB1_3:
	ret;

}
	// .globl	_ZN3cub18CUB_300001_SM_10006detail11EmptyKernelIvEEvv
.visible .entry _ZN3cub18CUB_300001_SM_10006detail11EmptyKernelIvEEvv()
{


	ret;

}
	// .globl	_ZN3cub18CUB_300001_SM_10006detail4scan20DeviceScanInitKernelINS0_13ScanTileStateIiLb1EEEEEvT_i
.visible .entry _ZN3cub18CUB_300001_SM_10006detail4scan20DeviceScanInitKernelINS0_13ScanTileStateIiLb1EEEEEvT_i(
	.param .align 8 .b8 _ZN3cub18CUB_300001_SM_10006detail4scan20DeviceScanInitKernelINS0_13ScanTileStateIiLb1EEEEEvT_i_param_0[8],
	.param .u32 _ZN3cub18CUB_300001_SM_10006detail4scan20DeviceScanInitKernelINS0_13ScanTileStateIiLb1EEEEEvT_i_param_1
)
{
	.reg .pred 	%p<5>;
	.reg .b32 	%r<10>;
	.reg .b64 	%rd<7>;

	ld.param.u64 	%rd2, [_ZN3cub18CUB_300001_SM_10006detail4scan20DeviceScanInitKernelINS0_13ScanTileStateIiLb1EEEEEvT_i_param_0];
	ld.param.u32 	%r4, [_ZN3cub18CUB_300001_SM_10006detail4scan20DeviceScanInitKernelINS0_13ScanTileStateIiLb1EEEEEvT_i_param_1];
	cvta.to.global.u64 	%rd1, %rd2;
	mov.u32 	%r1, %ctaid.x;
	mov.u32 	%r5, %ntid.x;
	mov.u32 	%r2, %tid.x;
	mad.lo.s32 	%r3, %r1, %r5, %r2;
	setp.ge.s32 	%p1, %r3, %r4;
	@%p1 bra 	$L__BB3_2;
	mul.wide.s32 	%rd3, %r3, 8;
	add.s64 	%rd4, %rd1, %rd3;
	mov.b32 	%r6, 0;
	mov.b32 	%r7, 99;
	st.global.v2.u32 	[%rd4+256], {%r7, %r6};
$L__BB3_2:
	setp.ne.s32 	%p2, %r1, 0;
	setp.gt.u32 	%p3, %r2, 31;
	or.pred  	%p4, %p2, %p3;
	@%p4 bra 	$L__BB3_4;
	mul.wide.u32 	%rd5, %r2, 8;
	add.s64 	%rd6, %rd1, %rd5;
	mov.b32 	%r9, 0;
	st.global.v2.u32 	[%rd6], {%r9, %r9};
$L__BB3_4:
	ret;

}
	// .globl	_ZN3cub18CUB_300001_SM_10006detail4scan16DeviceScanKernelINS2_10policy_hubIiiijN4cuda3std3__44plusIvEEE10Policy1000EPiSC_NS0_13ScanTileStateIiLb1EEES9_NS1_10InputValueIiSC_EEjiLb0EiEEvT0_T1_T2_iT3_T4_T5_
.visible .entry _ZN3cub18CUB_300001_SM_10006detail4scan16DeviceScanKernelINS2_10policy_hubIiiijN4cuda3std3__44plusIvEEE10Policy1000EPiSC_NS0_13ScanTileStateIiLb1EEES9_NS1_10InputValueIiSC_EEjiLb0EiEEvT0_T1_T2_iT3_T4_T5_(
	.param .u64 .ptr .align 1 _ZN3cub18CUB_300001_SM_10006detail4scan16DeviceScanKernelINS2_10policy_hubIiiijN4cuda3std3__44plusIvEEE10Policy1000EPiSC_NS0_13ScanTileStateIiLb1EEES9_NS1_10InputValueIiSC_EEjiLb0EiEEvT0_T1_T2_iT3_T4_T5__param_0,
	.param .u64 .ptr .align 1 _ZN3cub18CUB_300001_SM_10006detail4scan16DeviceScanKernelINS2_10policy_hubIiiijN4cuda3std3__44plusIvEEE10Policy1000EPiSC_NS0_13ScanTileStateIiLb1EEES9_NS1_10InputValueIiSC_EEjiLb0EiEEvT0_T1_T2_iT3_T4_T5__param_1,
	.param .align 8 .b8 _ZN3cub18CUB_300001_SM_10006detail4scan16DeviceScanKernelINS2_10policy_hubIiiijN4cuda3std3__44plusIvEEE10Policy1000EPiSC_NS0_13ScanTileStateIiLb1EEES9_NS1_10InputValueIiSC_EEjiLb0EiEEvT0_T1_T2_iT3_T4_T5__param_2[8],
	.param .u32 _ZN3cub18CUB_300001_SM_10006detail4scan16DeviceScanKernelINS2_10policy_hubIiiijN4cuda3std3__44plusIvEEE10Policy1000EPiSC_NS0_13ScanTileStateIiLb1EEES9_NS1_10InputValueIiSC_EEjiLb0EiEEvT0_T1_T2_iT3_T4_T5__param_3,
	.param .align 1 .b8 _ZN3cub18CUB_300001_SM_10006detail4scan16DeviceScanKernelINS2_10policy_hubIiiijN4cuda3std3__44plusIvEEE10Policy1000EPiSC_NS0_13ScanTileStateIiLb1EEES9_NS1_10InputValueIiSC_EEjiLb0EiEEvT0_T1_T2_iT3_T4_T5__param_4[1],
	.param .align 8 .b8 _ZN3cub18CUB_300001_SM_10006detail4scan16DeviceScanKernelINS2_10policy_hubIiiijN4cuda3std3__44plusIvEEE10Policy1000EPiSC_NS0_13ScanTileStateIiLb1EEES9_NS1_10InputValueIiSC_EEjiLb0EiEEvT0_T1_T2_iT3_T4_T5__param_5[16],
	.param .u32 _ZN3cub18CUB_300001_SM_10006detail4scan16DeviceScanKernelINS2_10policy_hubIiiijN4cuda3std3__44plusIvEEE10Policy1000EPiSC_NS0_13ScanTileStateIiLb1EEES9_NS1_10InputValueIiSC_EEjiLb0EiEEvT0_T1_T2_iT3_T4_T5__param_6
)
.maxntid 384
{
	.reg .pred 	%p<160>;
	.reg .b16 	%rs<3>;
	.reg .b32 	%r<1038>;
	.reg .b64 	%rd<61>;
	// demoted variable
	.shared .align 16 .b8 _ZZN3cub18CUB_300001_SM_10006detail4scan16DeviceScanKernelINS2_10policy_hubIiiijN4cuda3std3__44plusIvEEE10Policy1000EPiSC_NS0_13ScanTileStateIiLb1EEES9_NS1_10InputValueIiSC_EEjiLb0EiEEvT0_T1_T2_iT3_T4_T5_E12temp_storage[33808];
	ld.param.u32 	%r241, [_ZN3cub18CUB_300001_SM_10006detail4scan16DeviceScanKernelINS2_10policy_hubIiiijN4cuda3std3__44plusIvEEE10Policy1000EPiSC_NS0_13ScanTileStateIiLb1EEES9_NS1_10InputValueIiSC_EEjiLb0EiEEvT0_T1_T2_iT3_T4_T5__param_5];
	bfe.u32 	%r242, %r241, 0, 8;
	cvt.u16.u32 	%rs1, %r242;
	and.b16  	%rs2, %rs1, 255;
	ld.param.u64 	%rd14, [_ZN3cub18CUB_300001_SM_10006detail4scan16DeviceScanKernelINS2_10policy_hubIiiijN4cuda3std3__44plusIvEEE10Policy1000EPiSC_NS0_13ScanTileStateIiLb1EEES9_NS1_10InputValueIiSC_EEjiLb0EiEEvT0_T1_T2_iT3_T4_T5__param_2];
	ld.param.u64 	%rd2, [_ZN3cub18CUB_300001_SM_10006detail4scan16DeviceScanKernelINS2_10policy_hubIiiijN4cuda3std3__44plusIvEEE10Policy1000EPiSC_NS0_13ScanTileStateIiLb1EEES9_NS1_10InputValueIiSC_EEjiLb0EiEEvT0_T1_T2_iT3_T4_T5__param_5+8];
	ld.param.u64 	%rd15, [_ZN3cub18CUB_300001_SM_10006detail4scan16DeviceScanKernelINS2_10policy_hubIiiijN4cuda3std3__44plusIvEEE10Policy1000EPiSC_NS0_13ScanTileStateIiLb1EEES9_NS1_10InputValueIiSC_EEjiLb0EiEEvT0_T1_T2_iT3_T4_T5__param_0];
	ld.param.u32 	%r240, [_ZN3cub18CUB_300001_SM_10006detail4scan16DeviceScanKernelINS2_10policy_hubIiiijN4cuda3std3__44plusIvEEE10Policy1000EPiSC_NS0_13ScanTileStateIiLb1EEES9_NS1_10InputValueIiSC_EEjiLb0EiEEvT0_T1_T2_iT3_T4_T5__param_6];
	cvta.to.global.u64 	%rd1, %rd15;
	setp.eq.s16 	%p1, %rs2, 0;
	@%p1 bra 	$L__BB4_2;
	cvta.to.global.u64 	%rd16, %rd2;
	ld.global.u32 	%r985, [%rd16];
	bra.uni 	$L__BB4_3;
$L__BB4_2:
	cvt.u32.u64 	%r985, %rd2;
$L__BB4_3:
	ld.param.u32 	%r983, [_ZN3cub18CUB_300001_SM_10006detail4scan16DeviceScanKernelINS2_10policy_hubIiiijN4cuda3std3__44plusIvEEE10Policy1000EPiSC_NS0_13ScanTileStateIiLb1EEES9_NS1_10InputValueIiSC_EEjiLb0EiEEvT0_T1_T2_iT3_T4_T5__param_3];
	mov.u32 	%r243, %ctaid.x;
	add.s32 	%r986, %r983, %r243;
	mul.lo.s32 	%r5, %r986, 8448;
	sub.s32 	%r6, %r240, %r5;
	setp.lt.u32 	%p2, %r6, 8449;
	@%p2 bra 	$L__BB4_29;
	cvt.u64.u32 	%rd40, %r5;
	mov.u32 	%r7, %tid.x;
	and.b32  	%r628, %r7, 31;
	and.b32  	%r629, %r7, 992;
	mul.lo.s32 	%r630, %r629, 22;
	or.b32  	%r631, %r630, %r628;
	cvt.u64.u32 	%rd41, %r631;
	add.s64 	%rd4, %rd41, %rd40;
	shl.b64 	%rd42, %rd4, 2;
	add.s64 	%rd43, %rd1, %rd42;
	ld.global.u32 	%r632, [%rd43];
	ld.global.u32 	%r633, [%rd43+128];
	ld.global.u32 	%r634, [%rd43+256];
	ld.global.u32 	%r635, [%rd43+384];
	ld.global.u32 	%r636, [%rd43+512];
	ld.global.u32 	%r637, [%rd43+640];
	ld.global.u32 	%r638, [%rd43+768];
	ld.global.u32 	%r639, [%rd43+896];
	ld.global.u32 	%r640, [%rd43+1024];
	ld.global.u32 	%r641, [%rd43+1152];
	ld.global.u32 	%r642, [%rd43+1280];
	ld.global.u32 	%r643, [%rd43+1408];
	ld.global.u32 	%r644, [%rd43+1536];
	ld.global.u32 	%r645, [%rd43+1664];
	ld.global.u32 	%r646, [%rd43+1792];
	ld.global.u32 	%r647, [%rd43+1920];
	ld.global.u32 	%r648, [%rd43+2048];
	ld.global.u32 	%r649, [%rd43+2176];
	ld.global.u32 	%r650, [%rd43+2304];
	ld.global.u32 	%r651, [%rd43+2432];
	ld.global.u32 	%r652, [%rd43+2560];
	ld.global.u32 	%r653, [%rd43+2688];
	// begin inline asm
	mov.u32 %r627, %laneid;
	// end inline asm
	shr.u32 	%r9, %r7, 5;
	mad.lo.s32 	%r654, %r9, 704, %r627;
	shl.b32 	%r655, %r654, 2;
	mov.u32 	%r656, _ZZN3cub18CUB_300001_SM_10006detail4scan16DeviceScanKernelINS2_10policy_hubIiiijN4cuda3std3__44plusIvEEE10Policy1000EPiSC_NS0_13ScanTileStateIiLb1EEES9_NS1_10InputValueIiSC_EEjiLb0EiEEvT0_T1_T2_iT3_T4_T5_E12temp_storage;
	add.s32 	%r10, %r656, %r655;
	st.shared.u32 	[%r10], %r632;
	st.shared.u32 	[%r10+128], %r633;
	st.shared.u32 	[%r10+256], %r634;
	st.shared.u32 	[%r10+384], %r635;
	st.shared.u32 	[%r10+512], %r636;
	st.shared.u32 	[%r10+640], %r637;
	st.shared.u32 	[%r10+768], %r638;
	st.shared.u32 	[%r10+896], %r639;
	st.shared.u32 	[%r10+1024], %r640;
	st.shared.u32 	[%r10+1152], %r641;
	st.shared.u32 	[%r10+1280], %r642;
	st.shared.u32 	[%r10+1408], %r643;
	st.shared.u32 	[%r10+1536], %r644;
	st.shared.u32 	[%r10+1664], %r645;
	st.shared.u32 	[%r10+1792], %r646;
	st.shared.u32 	[%r10+1920], %r647;
	st.shared.u32 	[%r10+2048], %r648;
	st.shared.u32 	[%r10+2176], %r649;
	st.shared.u32 	[%r10+2304], %r650;
	st.shared.u32 	[%r10+2432], %r651;
	st.shared.u32 	[%r10+2560], %r652;
	st.shared.u32 	[%r10+2688], %r653;
	bar.warp.sync 	-1;
	mad.lo.s32 	%r11, %r627, 84, %r10;
	ld.shared.v2.u32 	{%r12, %r13}, [%r11];
	ld.shared.v2.u32 	{%r14, %r15}, [%r11+8];
	ld.shared.v2.u32 	{%r16, %r17}, [%r11+16];
	ld.shared.v2.u32 	{%r18, %r19}, [%r11+24];
	ld.shared.v2.u32 	{%r20, %r21}, [%r11+32];
	ld.shared.v2.u32 	{%r22, %r23}, [%r11+40];
	ld.shared.v2.u32 	{%r24, %r25}, [%r11+48];
	ld.shared.v2.u32 	{%r26, %r27}, [%r11+56];
	ld.shared.v2.u32 	{%r28, %r29}, [%r11+64];
	ld.shared.v2.u32 	{%r30, %r31}, [%r11+72];
	ld.shared.v2.u32 	{%r32, %r33}, [%r11+80];
	bar.sync 	0;
	setp.ne.s32 	%p104, %r986, 0;
	@%p104 bra 	$L__BB4_9;
	add.s32 	%r878, %r13, %r12;
	add.s32 	%r879, %r14, %r878;
	add.s32 	%r880, %r15, %r879;
	add.s32 	%r881, %r16, %r880;
	add.s32 	%r882, %r17, %r881;
	add.s32 	%r883, %r18, %r882;
	add.s32 	%r884, %r19, %r883;
	add.s32 	%r885, %r20, %r884;
	add.s32 	%r886, %r21, %r885;
	add.s32 	%r887, %r22, %r886;
	add.s32 	%r888, %r23, %r887;
	add.s32 	%r889, %r24, %r888;
	add.s32 	%r890, %r25, %r889;
	add.s32 	%r891, %r26, %r890;
	add.s32 	%r892, %r27, %r891;
	add.s32 	%r893, %r28, %r892;
	add.s32 	%r894, %r29, %r893;
	add.s32 	%r895, %r30, %r894;
	add.s32 	%r896, %r31, %r895;
	add.s32 	%r897, %r32, %r896;
	add.s32 	%r852, %r33, %r897;
	mov.b32 	%r850, 1;
	mov.b32 	%r875, 0;
	mov.b32 	%r877, -1;
	// begin inline asm
	{  .reg .s32 r0;  .reg .pred p;  shfl.sync.up.b32 r0|p, %r852, %r850, %r875, %r877;  @p add.s32 r0, r0, %r852;  mov.s32 %r848, r0;}
	// end inline asm
	mov.b32 	%r856, 2;
	// begin inline asm
	{  .reg .s32 r0;  .reg .pred p;  shfl.sync.up.b32 r0|p, %r848, %r856, %r875, %r877;  @p add.s32 r0, r0, %r848;  mov.s32 %r854, r0;}
	// end inline asm
	mov.b32 	%r862, 4;
	// begin inline asm
	{  .reg .s32 r0;  .reg .pred p;  shfl.sync.up.b32 r0|p, %r854, %r862, %r875, %r877;  @p add.s32 r0, r0, %r854;  mov.s32 %r860, r0;}
	// end inline asm
	mov.b32 	%r868, 8;
	// begin inline asm
	{  .reg .s32 r0;  .reg .pred p;  shfl.sync.up.b32 r0|p, %r860, %r868, %r875, %r877;  @p add.s32 r0, r0, %r860;  mov.s32 %r866, r0;}
	// end inline asm
	mov.b32 	%r874, 16;
	// begin inline asm
	{  .reg .s32 r0;  .reg .pred p;  shfl.sync.up.b32 r0|p, %r866, %r874, %r875, %r877;  @p add.s32 r0, r0, %r866;  mov.s32 %r872, r0;}
	// end inline asm
	setp.ne.s32 	%p146, %r627, 31;
	@%p146 bra 	$L__BB4_7;
	shl.b32 	%r898, %r9, 2;
	add.s32 	%r900, %r656, %r898;
	st.shared.u32 	[%r900+16], %r872;
$L__BB4_7:
	bar.sync 	0;
	ld.shared.v4.u32 	{%r901, %r902, %r903, %r904}, [_ZZN3cub18CUB_300001_SM_10006detail4scan16DeviceScanKernelINS2_10policy_hubIiiijN4cuda3std3__44plusIvEEE10Policy1000EPiSC_NS0_13ScanTileStateIiLb1EEES9_NS1_10InputValueIiSC_EEjiLb0EiEEvT0_T1_T2_iT3_T4_T5_E12temp_storage+16];
	add.s32 	%r905, %r902, %r901;
	setp.eq.s32 	%p147, %r9, 2;
	selp.b32 	%r906, %r905, %r901, %p147;
	add.s32 	%r907, %r905, %r903;
	setp.eq.s32 	%p148, %r9, 3;
	selp.b32 	%r908, %r907, %r906, %p148;
	add.s32 	%r909, %r907, %r904;
	setp.eq.s32 	%p149, %r9, 4;
	selp.b32 	%r910, %r909, %r908, %p149;
	ld.shared.v4.u32 	{%r911, %r912, %r913, %r914}, [_ZZN3cub18CUB_300001_SM_10006detail4scan16DeviceScanKernelINS2_10policy_hubIiiijN4cuda3std3__44plusIvEEE10Policy1000EPiSC_NS0_13ScanTileStateIiLb1EEES9_NS1_10InputValueIiSC_EEjiLb0EiEEvT0_T1_T2_iT3_T4_T5_E12temp_storage+32];
	add.s32 	%r915, %r909, %r911;
	setp.eq.s32 	%p150, %r9, 5;
	selp.b32 	%r916, %r915, %r910, %p150;
	add.s32 	%r917, %r915, %r912;
	setp.eq.s32 	%p151, %r9, 6;
	selp.b32 	%r918, %r917, %r916, %p151;
	add.s32 	%r919, %r917, %r913;
	setp.eq.s32 	%p152, %r9, 7;
	selp.b32 	%r920, %r919, %r918, %p152;
	add.s32 	%r921, %r919, %r914;
	setp.eq.s32 	%p153, %r9, 8;
	selp.b32 	%r922, %r921, %r920, %p153;
	ld.shared.v4.u32 	{%r923, %r924, %r925, %r926}, [_ZZN3cub18CUB_300001_SM_10006detail4scan16DeviceScanKernelINS2_10policy_hubIiiijN4cuda3std3__44plusIvEEE10Policy1000EPiSC_NS0_13ScanTileStateIiLb1EEES9_NS1_10InputValueIiSC_EEjiLb0EiEEvT0_T1_T2_iT3_T4_T5_E12temp_storage+48];
	add.s32 	%r927, %r921, %r923;
	setp.eq.s32 	%p154, %r9, 9;
	selp.b32 	%r928, %r927, %r922, %p154;
	add.s32 	%r929, %r927, %r924;
	setp.eq.s32 	%p155, %r9, 10;
	selp.b32 	%r930, %r929, %r928, %p155;
	add.s32 	%r931, %r929, %r925;
	setp.eq.s32 	%p156, %r9, 11;
	selp.b32 	%r932, %r931, %r930, %p156;
	setp.lt.u32 	%p157, %r7, 32;
	selp.b32 	%r933, 0, %r932, %p157;
	setp.eq.s32 	%p158, %r627, 0;
	sub.s32 	%r934, %r872, %r852;
	selp.b32 	%r935, 0, %r934, %p158;
	add.s32 	%r936, %r935, %r985;
	add.s32 	%r1000, %r936, %r933;
	add.s32 	%r937, %r926, %r985;
	add.s32 	%r37, %r937, %r931;
	setp.ne.s32 	%p159, %r7, 0;
	@%p159 bra 	$L__BB4_28;
	add.s64 	%rd55, %rd14, 256;
	mov.b32 	%r938, 101;
	// begin inline asm
	st.relaxed.gpu.v2.u32 [%rd55], {%r938, %r37};
	// end inline asm
	bra.uni 	$L__BB4_28;
$L__BB4_9:
	add.s32 	%r687, %r13, %r12;
	add.s32 	%r688, %r14, %r687;
	add.s32 	%r689, %r15, %r688;
	add.s32 	%r690, %r16, %r689;
	add.s32 	%r691, %r17, %r690;
	add.s32 	%r692, %r18, %r691;
	add.s32 	%r693, %r19, %r692;
	add.s32 	%r694, %r20, %r693;
	add.s32 	%r695, %r21, %r694;
	add.s32 	%r696, %r22, %r695;
	add.s32 	%r697, %r23, %r696;
	add.s32 	%r698, %r24, %r697;
	add.s32 	%r699, %r25, %r698;
	add.s32 	%r700, %r26, %r699;
	add.s32 	%r701, %r27, %r700;
	add.s32 	%r702, %r28, %r701;
	add.s32 	%r703, %r29, %r702;
	add.s32 	%r704, %r30, %r703;
	add.s32 	%r705, %r31, %r704;
	add.s32 	%r706, %r32, %r705;
	add.s32 	%r661, %r33, %r706;
	mov.b32 	%r659, 1;
	mov.b32 	%r684, 0;
	mov.b32 	%r686, -1;
	// begin inline asm
	{  .reg .s32 r0;  .reg .pred p;  shfl.sync.up.b32 r0|p, %r661, %r659, %r684, %r686;  @p add.s32 r0, r0, %r661;  mov.s32 %r657, r0;}
	// end inline asm
	mov.b32 	%r665, 2;
	// begin inline asm
	{  .reg .s32 r0;  .reg .pred p;  shfl.sync.up.b32 r0|p, %r657, %r665, %r684, %r686;  @p add.s32 r0, r0, %r657;  mov.s32 %r663, r0;}
	// end inline asm
	mov.b32 	%r671, 4;
	// begin inline asm
	{  .reg .s32 r0;  .reg .pred p;  shfl.sync.up.b32 r0|p, %r663, %r671, %r684, %r686;  @p add.s32 r0, r0, %r663;  mov.s32 %r669, r0;}
	// end inline asm
	mov.b32 	%r677, 8;
	// begin inline asm
	{  .reg .s32 r0;  .reg .pred p;  shfl.sync.up.b32 r0|p, %r669, %r677, %r684, %r686;  @p add.s32 r0, r0, %r669;  mov.s32 %r675, r0;}
	// end inline asm
	mov.b32 	%r683, 16;
	// begin inline asm
	{  .reg .s32 r0;  .reg .pred p;  shfl.sync.up.b32 r0|p, %r675, %r683, %r684, %r686;  @p add.s32 r0, r0, %r675;  mov.s32 %r681, r0;}
	// end inline asm
	setp.ne.s32 	%p105, %r627, 31;
	@%p105 bra 	$L__BB4_11;
	shl.b32 	%r707, %r9, 2;
	add.s32 	%r709, %r656, %r707;
	st.shared.u32 	[%r709+16], %r681;
$L__BB4_11:
	sub.s32 	%r710, %r681, %r661;
	bar.sync 	0;
	ld.shared.v4.u32 	{%r711, %r712, %r713, %r714}, [_ZZN3cub18CUB_300001_SM_10006detail4scan16DeviceScanKernelINS2_10policy_hubIiiijN4cuda3std3__44plusIvEEE10Policy1000EPiSC_NS0_13ScanTileStateIiLb1EEES9_NS1_10InputValueIiSC_EEjiLb0EiEEvT0_T1_T2_iT3_T4_T5_E12temp_storage+16];
	add.s32 	%r715, %r712, %r711;
	setp.eq.s32 	%p106, %r9, 2;
	selp.b32 	%r716, %r715, %r711, %p106;
	add.s32 	%r717, %r715, %r713;
	setp.eq.s32 	%p107, %r9, 3;
	selp.b32 	%r718, %r717, %r716, %p107;
	add.s32 	%r719, %r717, %r714;
	setp.eq.s32 	%p108, %r9, 4;
	selp.b32 	%r720, %r719, %r718, %p108;
	ld.shared.v4.u32 	{%r721, %r722, %r723, %r724}, [_ZZN3cub18CUB_300001_SM_10006detail4scan16DeviceScanKernelINS2_10policy_hubIiiijN4cuda3std3__44plusIvEEE10Policy1000EPiSC_NS0_13ScanTileStateIiLb1EEES9_NS1_10InputValueIiSC_EEjiLb0EiEEvT0_T1_T2_iT3_T4_T5_E12temp_storage+32];
	add.s32 	%r725, %r719, %r721;
	setp.eq.s32 	%p109, %r9, 5;
	selp.b32 	%r726, %r725, %r720, %p109;
	add.s32 	%r727, %r725, %r722;
	setp.eq.s32 	%p110, %r9, 6;
	selp.b32 	%r728, %r727, %r726, %p110;
	add.s32 	%r729, %r727, %r723;
	setp.eq.s32 	%p111, %r9, 7;
	selp.b32 	%r730, %r729, %r728, %p111;
	add.s32 	%r731, %r729, %r724;
	setp.eq.s32 	%p112, %r9, 8;
	selp.b32 	%r732, %r731, %r730, %p112;
	ld.shared.v4.u32 	{%r733, %r734, %r735, %r736}, [_ZZN3cub18CUB_300001_SM_10006detail4scan16DeviceScanKernelINS2_10policy_hubIiiijN4cuda3std3__44plusIvEEE10Policy1000EPiSC_NS0_13ScanTileStateIiLb1EEES9_NS1_10InputValueIiSC_EEjiLb0EiEEvT0_T1_T2_iT3_T4_T5_E12temp_storage+48];
	add.s32 	%r737, %r731, %r733;
	setp.eq.s32 	%p113, %r9, 9;
	selp.b32 	%r738, %r737, %r732, %p113;
	add.s32 	%r739, %r737, %r734;
	setp.eq.s32 	%p114, %r9, 10;
	selp.b32 	%r740, %r739, %r738, %p114;
	add.s32 	%r741, %r739, %r735;
	setp.eq.s32 	%p115, %r9, 11;
	selp.b32 	%r742, %r741, %r740, %p115;
	add.s32 	%r40, %r741, %r736;
	setp.gt.u32 	%p116, %r7, 31;
	setp.lt.u32 	%p117, %r7, 32;
	setp.eq.s32 	%p118, %r627, 0;
	selp.b32 	%r743, 0, %r710, %p118;
	add.s32 	%r999, %r742, %r743;
	selp.b32 	%r42, %r710, %r999, %p117;
	@%p116 bra 	$L__BB4_27;
	setp.ne.s32 	%p119, %r7, 0;
	mul.wide.s32 	%rd44, %r986, 8;
	add.s64 	%rd5, %rd14, %rd44;
	@%p119 bra 	$L__BB4_14;
	st.shared.u32 	[_ZZN3cub18CUB_300001_SM_10006detail4scan16DeviceScanKernelINS2_10policy_hubIiiijN4cuda3std3__44plusIvEEE10Policy1000EPiSC_NS0_13ScanTileStateIiLb1EEES9_NS1_10InputValueIiSC_EEjiLb0EiEEvT0_T1_T2_iT3_T4_T5_E12temp_storage+12], %r40;
	add.s64 	%rd45, %rd5, 256;
	mov.b32 	%r744, 100;
	// begin inline asm
	st.relaxed.gpu.v2.u32 [%rd45], {%r744, %r40};
	// end inline asm
$L__BB4_14:
	not.b32 	%r750, %r7;
	add.s32 	%r994, %r986, %r750;
	mov.b32 	%r746, 830;
	// begin inline asm
	nanosleep.u32 %r746;
	// end inline asm
	mul.wide.s32 	%rd47, %r994, 8;
	add.s64 	%rd48, %rd14, %rd47;
	add.s64 	%rd46, %rd48, 256;
	// begin inline asm
	ld.relaxed.gpu.v2.u32 {%r996, %r988}, [%rd46];
	// end inline asm
	mov.b32 	%r989, 952;
$L__BB4_15:
	setp.eq.s32 	%p120, %r996, 99;
	mov.b32 	%r751, -1;
	vote.sync.any.pred 	%p121, %p120, %r751;
	not.pred 	%p122, %p121;
	@%p122 bra 	$L__BB4_17;
	mul.lo.s32 	%r846, %r986, 16807;
	and.b32  	%r986, %r846, 2147483647;
	add.s32 	%r847, %r989, 1;
	rem.u32 	%r843, %r986, %r847;
	// begin inline asm
	nanosleep.u32 %r843;
	// end inline asm
	shr.u32 	%r989, %r989, 1;
	// begin inline asm
	ld.relaxed.gpu.v2.u32 {%r996, %r988}, [%rd46];
	// end inline asm
	bra.uni 	$L__BB4_15;
$L__BB4_17:
	setp.eq.s32 	%p123, %r996, 101;
	mov.b32 	%r778, -1;
	vote.sync.ballot.b32 	%r780, %p123, %r778;
	// begin inline asm
	mov.u32 %r753, %lanemask_ge;
	// end inline asm
	and.b32  	%r781, %r780, %r753;
	or.b32  	%r782, %r781, -2147483648;
	add.s32 	%r783, %r782, -1;
	not.b32 	%r784, %r782;
	and.b32  	%r785, %r784, %r783;
	popc.b32 	%r757, %r785;
	mov.b32 	%r756, 1;
	// begin inline asm
	shfl.sync.down.b32 %r754, %r988, %r756, %r757, %r778;
	// end inline asm
	setp.lt.s32 	%p125, %r627, %r757;
	selp.b32 	%r786, %r754, 0, %p125;
	add.s32 	%r760, %r786, %r988;
	mov.b32 	%r761, 2;
	// begin inline asm
	shfl.sync.down.b32 %r759, %r760, %r761, %r757, %r778;
	// end inline asm
	add.s32 	%r57, %r627, 2;
	setp.gt.s32 	%p126, %r57, %r757;
	selp.b32 	%r787, 0, %r759, %p126;
	add.s32 	%r765, %r760, %r787;
	mov.b32 	%r766, 4;
	// begin inline asm
	shfl.sync.down.b32 %r764, %r765, %r766, %r757, %r778;
	// end inline asm
	add.s32 	%r58, %r627, 4;
	setp.gt.s32 	%p127, %r58, %r757;
	selp.b32 	%r788, 0, %r764, %p127;
	add.s32 	%r770, %r765, %r788;
	mov.b32 	%r771, 8;
	// begin inline asm
	shfl.sync.down.b32 %r769, %r770, %r771, %r757, %r778;
	// end inline asm
	add.s32 	%r59, %r627, 8;
	setp.gt.s32 	%p128, %r59, %r757;
	selp.b32 	%r789, 0, %r769, %p128;
	add.s32 	%r775, %r770, %r789;
	mov.b32 	%r776, 16;
	// begin inline asm
	shfl.sync.down.b32 %r774, %r775, %r776, %r757, %r778;
	// end inline asm
	add.s32 	%r60, %r627, 16;
	setp.gt.s32 	%p129, %r60, %r757;
	selp.b32 	%r790, 0, %r774, %p129;
	add.s32 	%r993, %r775, %r790;
	add.s64 	%rd7, %rd14, 256;
	mov.b32 	%r990, 952;
$L__BB4_18:
	setp.ne.s32 	%p130, %r996, 101;
	mov.b32 	%r791, -1;
	vote.sync.all.pred 	%p131, %p130, %r791;
	not.pred 	%p132, %p131;
	@%p132 bra 	$L__BB4_23;
	shr.u32 	%r990, %r990, 1;
	mul.wide.s32 	%rd51, %r994, 8;
	add.s64 	%rd52, %rd7, %rd51;
	add.s64 	%rd50, %rd52, -256;
	// begin inline asm
	ld.relaxed.gpu.v2.u32 {%r996, %r997}, [%rd50];
	// end inline asm
	mov.u32 	%r998, %r990;
$L__BB4_20:
	setp.eq.s32 	%p136, %r996, 99;
	mov.b32 	%r799, -1;
	vote.sync.any.pred 	%p137, %p136, %r799;
	not.pred 	%p138, %p137;
	@%p138 bra 	$L__BB4_22;
	mul.lo.s32 	%r841, %r986, 16807;
	and.b32  	%r986, %r841, 2147483647;
	add.s32 	%r842, %r998, 1;
	rem.u32 	%r838, %r986, %r842;
	// begin inline asm
	nanosleep.u32 %r838;
	// end inline asm
	shr.u32 	%r998, %r998, 1;
	// begin inline asm
	ld.relaxed.gpu.v2.u32 {%r996, %r997}, [%rd50];
	// end inline asm
	bra.uni 	$L__BB4_20;
$L__BB4_22:
	setp.eq.s32 	%p139, %r996, 101;
	mov.b32 	%r825, -1;
	vote.sync.ballot.b32 	%r826, %p139, %r825;
	and.b32  	%r827, %r826, %r753;
	or.b32  	%r828, %r827, -2147483648;
	add.s32 	%r829, %r828, -1;
	not.b32 	%r830, %r828;
	and.b32  	%r831, %r830, %r829;
	popc.b32 	%r804, %r831;
	mov.b32 	%r803, 1;
	// begin inline asm
	shfl.sync.down.b32 %r801, %r997, %r803, %r804, %r825;
	// end inline asm
	setp.lt.s32 	%p141, %r627, %r804;
	selp.b32 	%r832, %r801, 0, %p141;
	add.s32 	%r807, %r832, %r997;
	mov.b32 	%r808, 2;
	// begin inline asm
	shfl.sync.down.b32 %r806, %r807, %r808, %r804, %r825;
	// end inline asm
	setp.gt.s32 	%p142, %r57, %r804;
	selp.b32 	%r833, 0, %r806, %p142;
	add.s32 	%r812, %r807, %r833;
	mov.b32 	%r813, 4;
	// begin inline asm
	shfl.sync.down.b32 %r811, %r812, %r813, %r804, %r825;
	// end inline asm
	setp.gt.s32 	%p143, %r58, %r804;
	selp.b32 	%r834, 0, %r811, %p143;
	add.s32 	%r817, %r812, %r834;
	mov.b32 	%r818, 8;
	// begin inline asm
	shfl.sync.down.b32 %r816, %r817, %r818, %r804, %r825;
	// end inline asm
	setp.gt.s32 	%p144, %r59, %r804;
	selp.b32 	%r835, 0, %r816, %p144;
	add.s32 	%r822, %r817, %r835;
	mov.b32 	%r823, 16;
	// begin inline asm
	shfl.sync.down.b32 %r821, %r822, %r823, %r804, %r825;
	// end inline asm
	setp.gt.s32 	%p145, %r60, %r804;
	selp.b32 	%r836, 0, %r821, %p145;
	add.s32 	%r837, %r836, %r993;
	add.s32 	%r993, %r837, %r822;
	add.s32 	%r994, %r994, -32;
	bra.uni 	$L__BB4_18;
$L__BB4_23:
	@%p119 bra 	$L__BB4_25;
	add.s32 	%r794, %r993, %r40;
	add.s64 	%rd49, %rd5, 256;
	mov.b32 	%r793, 101;
	// begin inline asm
	st.relaxed.gpu.v2.u32 [%rd49], {%r793, %r794};
	// end inline asm
	st.shared.u32 	[_ZZN3cub18CUB_300001_SM_10006detail4scan16DeviceScanKernelINS2_10policy_hubIiiijN4cuda3std3__44plusIvEEE10Policy1000EPiSC_NS0_13ScanTileStateIiLb1EEES9_NS1_10InputValueIiSC_EEjiLb0EiEEvT0_T1_T2_iT3_T4_T5_E12temp_storage+4], %r993;
	st.shared.u32 	[_ZZN3cub18CUB_300001_SM_10006detail4scan16DeviceScanKernelINS2_10policy_hubIiiijN4cuda3std3__44plusIvEEE10Policy1000EPiSC_NS0_13ScanTileStateIiLb1EEES9_NS1_10InputValueIiSC_EEjiLb0EiEEvT0_T1_T2_iT3_T4_T5_E12temp_storage+8], %r794;
$L__BB4_25:
	setp.ne.s32 	%p134, %r627, 0;
	mov.u32 	%r999, %r42;
	@%p134 bra 	$L__BB4_27;
	st.shared.u32 	[_ZZN3cub18CUB_300001_SM_10006detail4scan16DeviceScanKernelINS2_10policy_hubIiiijN4cuda3std3__44plusIvEEE10Policy1000EPiSC_NS0_13ScanTileStateIiLb1EEES9_NS1_10InputValueIiSC_EEjiLb0EiEEvT0_T1_T2_iT3_T4_T5_E12temp_storage+76], %r993;
	mov.u32 	%r999, %r993;
$L__BB4_27:
	bar.sync 	0;
	setp.eq.s32 	%p135, %r7, 0;
	ld.shared.u32 	%r795, [_ZZN3cub18CUB_300001_SM_10006detail4scan16DeviceScanKernelINS2_10policy_hubIiiijN4cuda3std3__44plusIvEEE10Policy1000EPiSC_NS0_13ScanTileStateIiLb1EEES9_NS1_10InputValueIiSC_EEjiLb0EiEEvT0_T1_T2_iT3_T4_T5_E12temp_storage+76];
	selp.b32 	%r796, 0, %r795, %p135;
	add.s32 	%r1000, %r796, %r999;
$L__BB4_28:
	ld.param.u64 	%rd60, [_ZN3cub18CUB_300001_SM_10006detail4scan16DeviceScanKernelINS2_10policy_hubIiiijN4cuda3std3__44plusIvEEE10Policy1000EPiSC_NS0_13ScanTileStateIiLb1EEES9_NS1_10InputValueIiSC_EEjiLb0EiEEvT0_T1_T2_iT3_T4_T5__param_1];
	add.s32 	%r940, %r1000, %r12;
	add.s32 	%r941, %r13, %r940;
	add.s32 	%r942, %r14, %r941;
	add.s32 	%r943, %r15, %r942;
	add.s32 	%r944, %r16, %r943;
	add.s32 	%r945, %r17, %r944;
	add.s32 	%r946, %r18, %r945;
	add.s32 	%r947, %r19, %r946;
	add.s32 	%r948, %r20, %r947;
	add.s32 	%r949, %r21, %r948;
	add.s32 	%r950, %r22, %r949;
	add.s32 	%r951, %r23, %r950;
	add.s32 	%r952, %r24, %r951;
	add.s32 	%r953, %r25, %r952;
	add.s32 	%r954, %r26, %r953;
	add.s32 	%r955, %r27, %r954;
	add.s32 	%r956, %r28, %r955;
	add.s32 	%r957, %r29, %r956;
	add.s32 	%r958, %r30, %r957;
	add.s32 	%r959, %r31, %r958;
	add.s32 	%r960, %r32, %r959;
	bar.sync 	0;
	st.shared.v2.u32 	[%r11], {%r1000, %r940};
	st.shared.v2.u32 	[%r11+8], {%r941, %r942};
	st.shared.v2.u32 	[%r11+16], {%r943, %r944};
	st.shared.v2.u32 	[%r11+24], {%r945, %r946};
	st.shared.v2.u32 	[%r11+32], {%r947, %r948};
	st.shared.v2.u32 	[%r11+40], {%r949, %r950};
	st.shared.v2.u32 	[%r11+48], {%r951, %r952};
	st.shared.v2.u32 	[%r11+56], {%r953, %r954};
	st.shared.v2.u32 	[%r11+64], {%r955, %r956};
	st.shared.v2.u32 	[%r11+72], {%r957, %r958};
	st.shared.v2.u32 	[%r11+80], {%r959, %r960};
	bar.warp.sync 	-1;
	ld.shared.u32 	%r961, [%r10];
	ld.shared.u32 	%r962, [%r10+128];
	ld.shared.u32 	%r963, [%r10+256];
	ld.shared.u32 	%r964, [%r10+384];
	ld.shared.u32 	%r965, [%r10+512];
	ld.shared.u32 	%r966, [%r10+640];
	ld.shared.u32 	%r967, [%r10+768];
	ld.shared.u32 	%r968, [%r10+896];
	ld.shared.u32 	%r969, [%r10+1024];
	ld.shared.u32 	%r970, [%r10+1152];
	ld.shared.u32 	%r971, [%r10+1280];
	ld.shared.u32 	%r972, [%r10+1408];
	ld.shared.u32 	%r973, [%r10+1536];
	ld.shared.u32 	%r974, [%r10+1664];
	ld.shared.u32 	%r975, [%r10+1792];
	ld.shared.u32 	%r976, [%r10+1920];
	ld.shared.u32 	%r977, [%r10+2048];
	ld.shared.u32 	%r978, [%r10+2176];
	ld.shared.u32 	%r979, [%r10+2304];
	ld.shared.u32 	%r980, [%r10+2432];
	ld.shared.u32 	%r981, [%r10+2560];
	ld.shared.u32 	%r982, [%r10+2688];
	cvta.to.global.u64 	%rd56, %rd60;
	add.s64 	%rd58, %rd56, %rd42;
	st.global.u32 	[%rd58], %r961;
	st.global.u32 	[%rd58+128], %r962;
	st.global.u32 	[%rd58+256], %r963;
	st.global.u32 	[%rd58+384], %r964;
	st.global.u32 	[%rd58+512], %r965;
	st.global.u32 	[%rd58+640], %r966;
	st.global.u32 	[%rd58+768], %r967;
	st.global.u32 	[%rd58+896], %r968;
	st.global.u32 	[%rd58+1024], %r969;
	st.global.u32 	[%rd58+1152], %r970;
	st.global.u32 	[%rd58+1280], %r971;
	st.global.u32 	[%rd58+1408], %r972;
	st.global.u32 	[%rd58+1536], %r973;
	st.global.u32 	[%rd58+1664], %r974;
	st.global.u32 	[%rd58+1792], %r975;
	st.global.u32 	[%rd58+1920], %r976;
	st.global.u32 	[%rd58+2048], %r977;
	st.global.u32 	[%rd58+2176], %r978;
	st.global.u32 	[%rd58+2304], %r979;
	st.global.u32 	[%rd58+2432], %r980;
	st.global.u32 	[%rd58+2560], %r981;
	st.global.u32 	[%rd58+2688], %r982;
	bra.uni 	$L__BB4_143;
$L__BB4_29:
	setp.eq.s32 	%p3, %r6, 0;
	@%p3 bra 	$L__BB4_143;
	mul.wide.u32 	%rd17, %r5, 4;
	add.s64 	%rd18, %rd1, %rd17;
	mov.u32 	%r85, %tid.x;
	ld.global.u32 	%r1022, [%rd18];
	and.b32  	%r244, %r85, 31;
	and.b32  	%r245, %r85, 992;
	mul.lo.s32 	%r246, %r245, 22;
	or.b32  	%r87, %r246, %r244;
	setp.ge.u32 	%p4, %r87, %r6;
	shl.b32 	%r247, %r87, 2;
	cvt.u64.u32 	%rd19, %r247;
	add.s64 	%rd9, %rd18, %rd19;
	mov.u32 	%r1001, %r1022;
	@%p4 bra 	$L__BB4_32;
	ld.global.u32 	%r1001, [%rd9];
$L__BB4_32:
	add.s32 	%r90, %r87, 32;
	setp.ge.u32 	%p5, %r90, %r6;
	mov.u32 	%r1002, %r1022;
	@%p5 bra 	$L__BB4_34;
	ld.global.u32 	%r1002, [%rd9+128];
$L__BB4_34:
	add.s32 	%r93, %r87, 64;
	setp.ge.u32 	%p6, %r93, %r6;
	mov.u32 	%r1003, %r1022;
	@%p6 bra 	$L__BB4_36;
	ld.global.u32 	%r1003, [%rd9+256];
$L__BB4_36:
	add.s32 	%r96, %r87, 96;
	setp.ge.u32 	%p7, %r96, %r6;
	mov.u32 	%r1004, %r1022;
	@%p7 bra 	$L__BB4_38;
	ld.global.u32 	%r1004, [%rd9+384];
$L__BB4_38:
	add.s32 	%r248, %r87, 128;
	setp.ge.u32 	%p8, %r248, %r6;
	mov.u32 	%r1005, %r1022;
	@%p8 bra 	$L__BB4_40;
	ld.global.u32 	%r1005, [%rd9+512];
$L__BB4_40:
	add.s32 	%r249, %r87, 160;
	setp.ge.u32 	%p9, %r249, %r6;
	mov.u32 	%r1006, %r1022;
	@%p9 bra 	$L__BB4_42;
	ld.global.u32 	%r1006, [%rd9+640];
$L__BB4_42:
	add.s32 	%r103, %r87, 192;
	setp.ge.u32 	%p10, %r103, %r6;
	mov.u32 	%r1007, %r1022;
	@%p10 bra 	$L__BB4_44;
	ld.global.u32 	%r1007, [%rd9+768];
$L__BB4_44:
	add.s32 	%r250, %r87, 224;
	setp.ge.u32 	%p11, %r250, %r6;
	mov.u32 	%r1008, %r1022;
	@%p11 bra 	$L__BB4_46;
	ld.global.u32 	%r1008, [%rd9+896];
$L__BB4_46:
	add.s32 	%r108, %r87, 256;
	setp.ge.u32 	%p12, %r108, %r6;
	mov.u32 	%r1009, %r1022;
	@%p12 bra 	$L__BB4_48;
	ld.global.u32 	%r1009, [%rd9+1024];
$L__BB4_48:
	add.s32 	%r251, %r87, 288;
	setp.ge.u32 	%p13, %r251, %r6;
	mov.u32 	%r1010, %r1022;
	@%p13 bra 	$L__BB4_50;
	ld.global.u32 	%r1010, [%rd9+1152];
$L__BB4_50:
	add.s32 	%r113, %r87, 320;
	setp.ge.u32 	%p14, %r113, %r6;
	mov.u32 	%r1011, %r1022;
	@%p14 bra 	$L__BB4_52;
	ld.global.u32 	%r1011, [%rd9+1280];
$L__BB4_52:
	add.s32 	%r116, %r87, 352;
	setp.ge.u32 	%p15, %r116, %r6;
	mov.u32 	%r1012, %r1022;
	@%p15 bra 	$L__BB4_54;
	ld.global.u32 	%r1012, [%rd9+1408];
$L__BB4_54:
	add.s32 	%r119, %r87, 384;
	setp.ge.u32 	%p16, %r119, %r6;
	mov.u32 	%r1013, %r1022;
	@%p16 bra 	$L__BB4_56;
	ld.global.u32 	%r1013, [%rd9+1536];
$L__BB4_56:
	add.s32 	%r122, %r87, 416;
	setp.ge.u32 	%p17, %r122, %r6;
	mov.u32 	%r1014, %r1022;
	@%p17 bra 	$L__BB4_58;
	ld.global.u32 	%r1014, [%rd9+1664];
$L__BB4_58:
	add.s32 	%r252, %r87, 448;
	setp.ge.u32 	%p18, %r252, %r6;
	mov.u32 	%r1015, %r1022;
	@%p18 bra 	$L__BB4_60;
	ld.global.u32 	%r1015, [%rd9+1792];
$L__BB4_60:
	add.s32 	%r127, %r87, 480;
	setp.ge.u32 	%p19, %r127, %r6;
	mov.u32 	%r1016, %r1022;
	@%p19 bra 	$L__BB4_62;
	ld.global.u32 	%r1016, [%rd9+1920];
$L__BB4_62:
	add.s32 	%r253, %r87, 512;
	setp.ge.u32 	%p20, %r253, %r6;
	mov.u32 	%r1017, %r1022;
	@%p20 bra 	$L__BB4_64;
	ld.global.u32 	%r1017, [%rd9+2048];
$L__BB4_64:
	add.s32 	%r254, %r87, 544;
	setp.ge.u32 	%p21, %r254, %r6;
	mov.u32 	%r1018, %r1022;
	@%p21 bra 	$L__BB4_66;
	ld.global.u32 	%r1018, [%rd9+2176];
$L__BB4_66:
	add.s32 	%r134, %r87, 576;
	setp.ge.u32 	%p22, %r134, %r6;
	mov.u32 	%r1019, %r1022;
	@%p22 bra 	$L__BB4_68;
	ld.global.u32 	%r1019, [%rd9+2304];
$L__BB4_68:
	add.s32 	%r255, %r87, 608;
	setp.ge.u32 	%p23, %r255, %r6;
	mov.u32 	%r1020, %r1022;
	@%p23 bra 	$L__BB4_70;
	ld.global.u32 	%r1020, [%rd9+2432];
$L__BB4_70:
	add.s32 	%r256, %r87, 640;
	setp.ge.u32 	%p24, %r256, %r6;
	mov.u32 	%r1021, %r1022;
	@%p24 bra 	$L__BB4_72;
	ld.global.u32 	%r1021, [%rd9+2560];
$L__BB4_72:
	add.s32 	%r141, %r87, 672;
	setp.ge.u32 	%p25, %r141, %r6;
	@%p25 bra 	$L__BB4_74;
	ld.global.u32 	%r1022, [%rd9+2688];
$L__BB4_74:
	// begin inline asm
	mov.u32 %r257, %laneid;
	// end inline asm
	shr.u32 	%r145, %r85, 5;
	mad.lo.s32 	%r258, %r145, 704, %r257;
	shl.b32 	%r259, %r258, 2;
	mov.u32 	%r260, _ZZN3cub18CUB_300001_SM_10006detail4scan16DeviceScanKernelINS2_10policy_hubIiiijN4cuda3std3__44plusIvEEE10Policy1000EPiSC_NS0_13ScanTileStateIiLb1EEES9_NS1_10InputValueIiSC_EEjiLb0EiEEvT0_T1_T2_iT3_T4_T5_E12temp_storage;
	add.s32 	%r146, %r260, %r259;
	st.shared.u32 	[%r146], %r1001;
	st.shared.u32 	[%r146+128], %r1002;
	st.shared.u32 	[%r146+256], %r1003;
	st.shared.u32 	[%r146+384], %r1004;
	st.shared.u32 	[%r146+512], %r1005;
	st.shared.u32 	[%r146+640], %r1006;
	st.shared.u32 	[%r146+768], %r1007;
	st.shared.u32 	[%r146+896], %r1008;
	st.shared.u32 	[%r146+1024], %r1009;
	st.shared.u32 	[%r146+1152], %r1010;
	st.shared.u32 	[%r146+1280], %r1011;
	st.shared.u32 	[%r146+1408], %r1012;
	st.shared.u32 	[%r146+1536], %r1013;
	st.shared.u32 	[%r146+1664], %r1014;
	st.shared.u32 	[%r146+1792], %r1015;
	st.shared.u32 	[%r146+1920], %r1016;
	st.shared.u32 	[%r146+2048], %r1017;
	st.shared.u32 	[%r146+2176], %r1018;
	st.shared.u32 	[%r146+2304], %r1019;
	st.shared.u32 	[%r146+2432], %r1020;
	st.shared.u32 	[%r146+2560], %r1021;
	st.shared.u32 	[%r146+2688], %r1022;
	bar.warp.sync 	-1;
	mad.lo.s32 	%r147, %r257, 84, %r146;
	ld.shared.v2.u32 	{%r148, %r149}, [%r147];
	ld.shared.v2.u32 	{%r150, %r151}, [%r147+8];
	ld.shared.v2.u32 	{%r152, %r153}, [%r147+16];
	ld.shared.v2.u32 	{%r154, %r155}, [%r147+24];
	ld.shared.v2.u32 	{%r156, %r157}, [%r147+32];
	ld.shared.v2.u32 	{%r158, %r159}, [%r147+40];
	ld.shared.v2.u32 	{%r160, %r161}, [%r147+48];
	ld.shared.v2.u32 	{%r162, %r163}, [%r147+56];
	ld.shared.v2.u32 	{%r164, %r165}, [%r147+64];
	ld.shared.v2.u32 	{%r166, %r167}, [%r147+72];
	ld.shared.v2.u32 	{%r168, %r169}, [%r147+80];
	bar.sync 	0;
	setp.ne.s32 	%p26, %r986, 0;
	@%p26 bra 	$L__BB4_78;
	add.s32 	%r490, %r149, %r148;
	add.s32 	%r491, %r150, %r490;
	add.s32 	%r492, %r151, %r491;
	add.s32 	%r493, %r152, %r492;
	add.s32 	%r494, %r153, %r493;
	add.s32 	%r495, %r154, %r494;
	add.s32 	%r496, %r155, %r495;
	add.s32 	%r497, %r156, %r496;
	add.s32 	%r498, %r157, %r497;
	add.s32 	%r499, %r158, %r498;
	add.s32 	%r500, %r159, %r499;
	add.s32 	%r501, %r160, %r500;
	add.s32 	%r502, %r161, %r501;
	add.s32 	%r503, %r162, %r502;
	add.s32 	%r504, %r163, %r503;
	add.s32 	%r505, %r164, %r504;
	add.s32 	%r506, %r165, %r505;
	add.s32 	%r507, %r166, %r506;
	add.s32 	%r508, %r167, %r507;
	add.s32 	%r509, %r168, %r508;
	add.s32 	%r464, %r169, %r509;
	mov.b32 	%r462, 1;
	mov.b32 	%r487, 0;
	mov.b32 	%r489, -1;
	// begin inline asm
	{  .reg .s32 r0;  .reg .pred p;  shfl.sync.up.b32 r0|p, %r464, %r462, %r487, %r489;  @p add.s32 r0, r0, %r464;  mov.s32 %r460, r0;}
	// end inline asm
	mov.b32 	%r468, 2;
	// begin inline asm
	{  .reg .s32 r0;  .reg .pred p;  shfl.sync.up.b32 r0|p, %r460, %r468, %r487, %r489;  @p add.s32 r0, r0, %r460;  mov.s32 %r466, r0;}
	// end inline asm
	mov.b32 	%r474, 4;
	// begin inline asm
	{  .reg .s32 r0;  .reg .pred p;  shfl.sync.up.b32 r0|p, %r466, %r474, %r487, %r489;  @p add.s32 r0, r0, %r466;  mov.s32 %r472, r0;}
	// end inline asm
	mov.b32 	%r480, 8;
	// begin inline asm
	{  .reg .s32 r0;  .reg .pred p;  shfl.sync.up.b32 r0|p, %r472, %r480, %r487, %r489;  @p add.s32 r0, r0, %r472;  mov.s32 %r478, r0;}
	// end inline asm
	mov.b32 	%r486, 16;
	// begin inline asm
	{  .reg .s32 r0;  .reg .pred p;  shfl.sync.up.b32 r0|p, %r478, %r486, %r487, %r489;  @p add.s32 r0, r0, %r478;  mov.s32 %r484, r0;}
	// end inline asm
	setp.ne.s32 	%p68, %r257, 31;
	@%p68 bra 	$L__BB4_77;
	shl.b32 	%r510, %r145, 2;
	mov.u32 	%r511, _ZZN3cub18CUB_300001_SM_10006detail4scan16DeviceScanKernelINS2_10policy_hubIiiijN4cuda3std3__44plusIvEEE10Policy1000EPiSC_NS0_13ScanTileStateIiLb1EEES9_NS1_10InputValueIiSC_EEjiLb0EiEEvT0_T1_T2_iT3_T4_T5_E12temp_storage;
	add.s32 	%r512, %r511, %r510;
	st.shared.u32 	[%r512+16], %r484;
$L__BB4_77:
	bar.sync 	0;
	ld.shared.v4.u32 	{%r513, %r514, %r515, %r516}, [_ZZN3cub18CUB_300001_SM_10006detail4scan16DeviceScanKernelINS2_10policy_hubIiiijN4cuda3std3__44plusIvEEE10Policy1000EPiSC_NS0_13ScanTileStateIiLb1EEES9_NS1_10InputValueIiSC_EEjiLb0EiEEvT0_T1_T2_iT3_T4_T5_E12temp_storage+16];
	add.s32 	%r517, %r514, %r513;
	setp.eq.s32 	%p69, %r145, 2;
	selp.b32 	%r518, %r517, %r513, %p69;
	add.s32 	%r519, %r517, %r515;
	setp.eq.s32 	%p70, %r145, 3;
	selp.b32 	%r520, %r519, %r518, %p70;
	add.s32 	%r521, %r519, %r516;
	setp.eq.s32 	%p71, %r145, 4;
	selp.b32 	%r522, %r521, %r520, %p71;
	ld.shared.v4.u32 	{%r523, %r524, %r525, %r526}, [_ZZN3cub18CUB_300001_SM_10006detail4scan16DeviceScanKernelINS2_10policy_hubIiiijN4cuda3std3__44plusIvEEE10Policy1000EPiSC_NS0_13ScanTileStateIiLb1EEES9_NS1_10InputValueIiSC_EEjiLb0EiEEvT0_T1_T2_iT3_T4_T5_E12temp_storage+32];
	add.s32 	%r527, %r521, %r523;
	setp.eq.s32 	%p72, %r145, 5;
	selp.b32 	%r528, %r527, %r522, %p72;
	add.s32 	%r529, %r527, %r524;
	setp.eq.s32 	%p73, %r145, 6;
	selp.b32 	%r530, %r529, %r528, %p73;
	add.s32 	%r531, %r529, %r525;
	setp.eq.s32 	%p74, %r145, 7;
	selp.b32 	%r532, %r531, %r530, %p74;
	add.s32 	%r533, %r531, %r526;
	setp.eq.s32 	%p75, %r145, 8;
	selp.b32 	%r534, %r533, %r532, %p75;
	.pragma "used_bytes_mask 4095";
	ld.shared.v4.u32 	{%r535, %r536, %r537, %r538}, [_ZZN3cub18CUB_300001_SM_10006detail4scan16DeviceScanKernelINS2_10policy_hubIiiijN4cuda3std3__44plusIvEEE10Policy1000EPiSC_NS0_13ScanTileStateIiLb1EEES9_NS1_10InputValueIiSC_EEjiLb0EiEEvT0_T1_T2_iT3_T4_T5_E12temp_storage+48];
	add.s32 	%r539, %r533, %r535;
	setp.eq.s32 	%p76, %r145, 9;
	selp.b32 	%r540, %r539, %r534, %p76;
	add.s32 	%r541, %r539, %r536;
	setp.eq.s32 	%p77, %r145, 10;
	selp.b32 	%r542, %r541, %r540, %p77;
	add.s32 	%r543, %r541, %r537;
	setp.eq.s32 	%p78, %r145, 11;
	selp.b32 	%r544, %r543, %r542, %p78;
	setp.lt.u32 	%p79, %r85, 32;
	selp.b32 	%r545, 0, %r544, %p79;
	setp.eq.s32 	%p80, %r257, 0;
	sub.s32 	%r546, %r484, %r464;
	selp.b32 	%r547, 0, %r546, %p80;
	add.s32 	%r548, %r547, %r985;
	add.s32 	%r1037, %r548, %r545;
	bra.uni 	$L__BB4_97;
$L__BB4_78:
	add.s32 	%r291, %r149, %r148;
	add.s32 	%r292, %r150, %r291;
	add.s32 	%r293, %r151, %r292;
	add.s32 	%r294, %r152, %r293;
	add.s32 	%r295, %r153, %r294;
	add.s32 	%r296, %r154, %r295;
	add.s32 	%r297, %r155, %r296;
	add.s32 	%r298, %r156, %r297;
	add.s32 	%r299, %r157, %r298;
	add.s32 	%r300, %r158, %r299;
	add.s32 	%r301, %r159, %r300;
	add.s32 	%r302, %r160, %r301;
	add.s32 	%r303, %r161, %r302;
	add.s32 	%r304, %r162, %r303;
	add.s32 	%r305, %r163, %r304;
	add.s32 	%r306, %r164, %r305;
	add.s32 	%r307, %r165, %r306;
	add.s32 	%r308, %r166, %r307;
	add.s32 	%r309, %r167, %r308;
	add.s32 	%r310, %r168, %r309;
	add.s32 	%r265, %r169, %r310;
	mov.b32 	%r263, 1;
	mov.b32 	%r288, 0;
	mov.b32 	%r290, -1;
	// begin inline asm
	{  .reg .s32 r0;  .reg .pred p;  shfl.sync.up.b32 r0|p, %r265, %r263, %r288, %r290;  @p add.s32 r0, r0, %r265;  mov.s32 %r261, r0;}
	// end inline asm
	mov.b32 	%r269, 2;
	// begin inline asm
	{  .reg .s32 r0;  .reg .pred p;  shfl.sync.up.b32 r0|p, %r261, %r269, %r288, %r290;  @p add.s32 r0, r0, %r261;  mov.s32 %r267, r0;}
	// end inline asm
	mov.b32 	%r275, 4;
	// begin inline asm
	{  .reg .s32 r0;  .reg .pred p;  shfl.sync.up.b32 r0|p, %r267, %r275, %r288, %r290;  @p add.s32 r0, r0, %r267;  mov.s32 %r273, r0;}
	// end inline asm
	mov.b32 	%r281, 8;
	// begin inline asm
	{  .reg .s32 r0;  .reg .pred p;  shfl.sync.up.b32 r0|p, %r273, %r281, %r288, %r290;  @p add.s32 r0, r0, %r273;  mov.s32 %r279, r0;}
	// end inline asm
	mov.b32 	%r287, 16;
	// begin inline asm
	{  .reg .s32 r0;  .reg .pred p;  shfl.sync.up.b32 r0|p, %r279, %r287, %r288, %r290;  @p add.s32 r0, r0, %r279;  mov.s32 %r285, r0;}
	// end inline asm
	setp.ne.s32 	%p27, %r257, 31;
	@%p27 bra 	$L__BB4_80;
	shl.b32 	%r311, %r145, 2;
	mov.u32 	%r312, _ZZN3cub18CUB_300001_SM_10006detail4scan16DeviceScanKernelINS2_10policy_hubIiiijN4cuda3std3__44plusIvEEE10Policy1000EPiSC_NS0_13ScanTileStateIiLb1EEES9_NS1_10InputValueIiSC_EEjiLb0EiEEvT0_T1_T2_iT3_T4_T5_E12temp_storage;
	add.s32 	%r313, %r312, %r311;
	st.shared.u32 	[%r313+16], %r285;
$L__BB4_80:
	sub.s32 	%r314, %r285, %r265;
	bar.sync 	0;
	ld.shared.v4.u32 	{%r315, %r316, %r317, %r318}, [_ZZN3cub18CUB_300001_SM_10006detail4scan16DeviceScanKernelINS2_10policy_hubIiiijN4cuda3std3__44plusIvEEE10Policy1000EPiSC_NS0_13ScanTileStateIiLb1EEES9_NS1_10InputValueIiSC_EEjiLb0EiEEvT0_T1_T2_iT3_T4_T5_E12temp_storage+16];
	add.s32 	%r319, %r316, %r315;
	setp.eq.s32 	%p28, %r145, 2;
	selp.b32 	%r320, %r319, %r315, %p28;
	add.s32 	%r321, %r319, %r317;
	setp.eq.s32 	%p29, %r145, 3;
	selp.b32 	%r322, %r321, %r320, %p29;
	add.s32 	%r323, %r321, %r318;
	setp.eq.s32 	%p30, %r145, 4;
	selp.b32 	%r324, %r323, %r322, %p30;
	ld.shared.v4.u32 	{%r325, %r326, %r327, %r328}, [_ZZN3cub18CUB_300001_SM_10006detail4scan16DeviceScanKernelINS2_10policy_hubIiiijN4cuda3std3__44plusIvEEE10Policy1000EPiSC_NS0_13ScanTileStateIiLb1EEES9_NS1_10InputValueIiSC_EEjiLb0EiEEvT0_T1_T2_iT3_T4_T5_E12temp_storage+32];
	add.s32 	%r329, %r323, %r325;
	setp.eq.s32 	%p31, %r145, 5;
	selp.b32 	%r330, %r329, %r324, %p31;
	add.s32 	%r331, %r329, %r326;
	setp.eq.s32 	%p32, %r145, 6;
	selp.b32 	%r332, %r331, %r330, %p32;
	add.s32 	%r333, %r331, %r327;
	setp.eq.s32 	%p33, %r145, 7;
	selp.b32 	%r334, %r333, %r332, %p33;
	add.s32 	%r335, %r333, %r328;
	setp.eq.s32 	%p34, %r145, 8;
	selp.b32 	%r336, %r335, %r334, %p34;
	ld.shared.v4.u32 	{%r337, %r338, %r339, %r340}, [_ZZN3cub18CUB_300001_SM_10006detail4scan16DeviceScanKernelINS2_10policy_hubIiiijN4cuda3std3__44plusIvEEE10Policy1000EPiSC_NS0_13ScanTileStateIiLb1EEES9_NS1_10InputValueIiSC_EEjiLb0EiEEvT0_T1_T2_iT3_T4_T5_E12temp_storage+48];
	add.s32 	%r341, %r335, %r337;
	setp.eq.s32 	%p35, %r145, 9;
	selp.b32 	%r342, %r341, %r336, %p35;
	add.s32 	%r343, %r341, %r338;
	setp.eq.s32 	%p36, %r145, 10;
	selp.b32 	%r344, %r343, %r342, %p36;
	add.s32 	%r345, %r343, %r339;
	setp.eq.s32 	%p37, %r145, 11;
	selp.b32 	%r346, %r345, %r344, %p37;
	add.s32 	%r175, %r345, %r340;
	setp.gt.u32 	%p38, %r85, 31;
	setp.lt.u32 	%p39, %r85, 32;
	setp.eq.s32 	%p40, %r257, 0;
	selp.b32 	%r347, 0, %r314, %p40;
	add.s32 	%r1036, %r346, %r347;
	selp.b32 	%r177, %r314, %r1036, %p39;
	@%p38 bra 	$L__BB4_96;
	setp.ne.s32 	%p41, %r85, 0;
	mul.wide.s32 	%rd20, %r986, 8;
	add.s64 	%rd10, %rd14, %rd20;
	@%p41 bra 	$L__BB4_83;
	st.shared.u32 	[_ZZN3cub18CUB_300001_SM_10006detail4scan16DeviceScanKernelINS2_10policy_hubIiiijN4cuda3std3__44plusIvEEE10Policy1000EPiSC_NS0_13ScanTileStateIiLb1EEES9_NS1_10InputValueIiSC_EEjiLb0EiEEvT0_T1_T2_iT3_T4_T5_E12temp_storage+12], %r175;
	add.s64 	%rd21, %rd10, 256;
	mov.b32 	%r348, 100;
	// begin inline asm
	st.relaxed.gpu.v2.u32 [%rd21], {%r348, %r175};
	// end inline asm
$L__BB4_83:
	not.b32 	%r354, %r85;
	add.s32 	%r1031, %r986, %r354;
	mov.b32 	%r350, 830;
	// begin inline asm
	nanosleep.u32 %r350;
	// end inline asm
	mul.wide.s32 	%rd23, %r1031, 8;
	add.s64 	%rd24, %rd14, %rd23;
	add.s64 	%rd22, %rd24, 256;
	// begin inline asm
	ld.relaxed.gpu.v2.u32 {%r1033, %r1025}, [%rd22];
	// end inline asm
	mov.b32 	%r1026, 952;
$L__BB4_84:
	setp.eq.s32 	%p42, %r1033, 99;
	mov.b32 	%r355, -1;
	vote.sync.any.pred 	%p43, %p42, %r355;
	not.pred 	%p44, %p43;
	@%p44 bra 	$L__BB4_86;
	mul.lo.s32 	%r458, %r986, 16807;
	and.b32  	%r986, %r458, 2147483647;
	add.s32 	%r459, %r1026, 1;
	rem.u32 	%r455, %r986, %r459;
	// begin inline asm
	nanosleep.u32 %r455;
	// end inline asm
	shr.u32 	%r1026, %r1026, 1;
	// begin inline asm
	ld.relaxed.gpu.v2.u32 {%r1033, %r1025}, [%rd22];
	// end inline asm
	bra.uni 	$L__BB4_84;
$L__BB4_86:
	setp.eq.s32 	%p45, %r1033, 101;
	mov.b32 	%r382, -1;
	vote.sync.ballot.b32 	%r384, %p45, %r382;
	// begin inline asm
	mov.u32 %r357, %lanemask_ge;
	// end inline asm
	and.b32  	%r385, %r384, %r357;
	or.b32  	%r386, %r385, -2147483648;
	add.s32 	%r387, %r386, -1;
	not.b32 	%r388, %r386;
	and.b32  	%r389, %r388, %r387;
	popc.b32 	%r361, %r389;
	mov.b32 	%r360, 1;
	// begin inline asm
	shfl.sync.down.b32 %r358, %r1025, %r360, %r361, %r382;
	// end inline asm
	setp.lt.s32 	%p47, %r257, %r361;
	selp.b32 	%r390, %r358, 0, %p47;
	add.s32 	%r364, %r390, %r1025;
	mov.b32 	%r365, 2;
	// begin inline asm
	shfl.sync.down.b32 %r363, %r364, %r365, %r361, %r382;
	// end inline asm
	add.s32 	%r391, %r257, 2;
	setp.gt.s32 	%p48, %r391, %r361;
	selp.b32 	%r392, 0, %r363, %p48;
	add.s32 	%r369, %r364, %r392;
	mov.b32 	%r370, 4;
	// begin inline asm
	shfl.sync.down.b32 %r368, %r369, %r370, %r361, %r382;
	// end inline asm
	add.s32 	%r393, %r257, 4;
	setp.gt.s32 	%p49, %r393, %r361;
	selp.b32 	%r394, 0, %r368, %p49;
	add.s32 	%r374, %r369, %r394;
	mov.b32 	%r375, 8;
	// begin inline asm
	shfl.sync.down.b32 %r373, %r374, %r375, %r361, %r382;
	// end inline asm
	add.s32 	%r395, %r257, 8;
	setp.gt.s32 	%p50, %r395, %r361;
	selp.b32 	%r396, 0, %r373, %p50;
	add.s32 	%r379, %r374, %r396;
	mov.b32 	%r380, 16;
	// begin inline asm
	shfl.sync.down.b32 %r378, %r379, %r380, %r361, %r382;
	// end inline asm
	add.s32 	%r397, %r257, 16;
	setp.gt.s32 	%p51, %r397, %r361;
	selp.b32 	%r398, 0, %r378, %p51;
	add.s32 	%r1029, %r379, %r398;
	add.s64 	%rd11, %rd14, 256;
	mov.b32 	%r1027, 952;
$L__BB4_87:
	setp.ne.s32 	%p52, %r1033, 101;
	mov.b32 	%r399, -1;
	vote.sync.all.pred 	%p53, %p52, %r399;
	not.pred 	%p54, %p53;
	@%p54 bra 	$L__BB4_92;
	shr.u32 	%r1027, %r1027, 1;
	mul.wide.s32 	%rd27, %r1031, 8;
	add.s64 	%rd28, %rd11, %rd27;
	add.s64 	%rd26, %rd28, -256;
	// begin inline asm
	ld.relaxed.gpu.v2.u32 {%r1033, %r1034}, [%rd26];
	// end inline asm
	mov.u32 	%r1035, %r1027;
$L__BB4_89:
	setp.eq.s32 	%p58, %r1033, 99;
	mov.b32 	%r407, -1;
	vote.sync.any.pred 	%p59, %p58, %r407;
	not.pred 	%p60, %p59;
	@%p60 bra 	$L__BB4_91;
	mul.lo.s32 	%r453, %r986, 16807;
	and.b32  	%r986, %r453, 2147483647;
	add.s32 	%r454, %r1035, 1;
	rem.u32 	%r450, %r986, %r454;
	// begin inline asm
	nanosleep.u32 %r450;
	// end inline asm
	shr.u32 	%r1035, %r1035, 1;
	// begin inline asm
	ld.relaxed.gpu.v2.u32 {%r1033, %r1034}, [%rd26];
	// end inline asm
	bra.uni 	$L__BB4_89;
$L__BB4_91:
	setp.eq.s32 	%p61, %r1033, 101;
	mov.b32 	%r433, -1;
	vote.sync.ballot.b32 	%r434, %p61, %r433;
	and.b32  	%r435, %r434, %r357;
	or.b32  	%r436, %r435, -2147483648;
	add.s32 	%r437, %r436, -1;
	not.b32 	%r438, %r436;
	and.b32  	%r439, %r438, %r437;
	popc.b32 	%r412, %r439;
	mov.b32 	%r411, 1;
	// begin inline asm
	shfl.sync.down.b32 %r409, %r1034, %r411, %r412, %r433;
	// end inline asm
	setp.lt.s32 	%p63, %r257, %r412;
	selp.b32 	%r440, %r409, 0, %p63;
	add.s32 	%r415, %r440, %r1034;
	mov.b32 	%r416, 2;
	// begin inline asm
	shfl.sync.down.b32 %r414, %r415, %r416, %r412, %r433;
	// end inline asm
	add.s32 	%r441, %r257, 2;
	setp.gt.s32 	%p64, %r441, %r412;
	selp.b32 	%r442, 0, %r414, %p64;
	add.s32 	%r420, %r415, %r442;
	mov.b32 	%r421, 4;
	// begin inline asm
	shfl.sync.down.b32 %r419, %r420, %r421, %r412, %r433;
	// end inline asm
	add.s32 	%r443, %r257, 4;
	setp.gt.s32 	%p65, %r443, %r412;
	selp.b32 	%r444, 0, %r419, %p65;
	add.s32 	%r425, %r420, %r444;
	mov.b32 	%r426, 8;
	// begin inline asm
	shfl.sync.down.b32 %r424, %r425, %r426, %r412, %r433;
	// end inline asm
	add.s32 	%r445, %r257, 8;
	setp.gt.s32 	%p66, %r445, %r412;
	selp.b32 	%r446, 0, %r424, %p66;
	add.s32 	%r430, %r425, %r446;
	mov.b32 	%r431, 16;
	// begin inline asm
	shfl.sync.down.b32 %r429, %r430, %r431, %r412, %r433;
	// end inline asm
	add.s32 	%r447, %r257, 16;
	setp.gt.s32 	%p67, %r447, %r412;
	selp.b32 	%r448, 0, %r429, %p67;
	add.s32 	%r449, %r448, %r1029;
	add.s32 	%r1029, %r449, %r430;
	add.s32 	%r1031, %r1031, -32;
	bra.uni 	$L__BB4_87;
$L__BB4_92:
	@%p41 bra 	$L__BB4_94;
	add.s32 	%r402, %r1029, %r175;
	add.s64 	%rd25, %rd10, 256;
	mov.b32 	%r401, 101;
	// begin inline asm
	st.relaxed.gpu.v2.u32 [%rd25], {%r401, %r402};
	// end inline asm
	st.shared.u32 	[_ZZN3cub18CUB_300001_SM_10006detail4scan16DeviceScanKernelINS2_10policy_hubIiiijN4cuda3std3__44plusIvEEE10Policy1000EPiSC_NS0_13ScanTileStateIiLb1EEES9_NS1_10InputValueIiSC_EEjiLb0EiEEvT0_T1_T2_iT3_T4_T5_E12temp_storage+4], %r1029;
	st.shared.u32 	[_ZZN3cub18CUB_300001_SM_10006detail4scan16DeviceScanKernelINS2_10policy_hubIiiijN4cuda3std3__44plusIvEEE10Policy1000EPiSC_NS0_13ScanTileStateIiLb1EEES9_NS1_10InputValueIiSC_EEjiLb0EiEEvT0_T1_T2_iT3_T4_T5_E12temp_storage+8], %r402;
$L__BB4_94:
	setp.ne.s32 	%p56, %r257, 0;
	mov.u32 	%r1036, %r177;
	@%p56 bra 	$L__BB4_96;
	st.shared.u32 	[_ZZN3cub18CUB_300001_SM_10006detail4scan16DeviceScanKernelINS2_10policy_hubIiiijN4cuda3std3__44plusIvEEE10Policy1000EPiSC_NS0_13ScanTileStateIiLb1EEES9_NS1_10InputValueIiSC_EEjiLb0EiEEvT0_T1_T2_iT3_T4_T5_E12temp_storage+76], %r1029;
	mov.u32 	%r1036, %r1029;
$L__BB4_96:
	bar.sync 	0;
	setp.eq.s32 	%p57, %r85, 0;
	ld.shared.u32 	%r403, [_ZZN3cub18CUB_300001_SM_10006detail4scan16DeviceScanKernelINS2_10policy_hubIiiijN4cuda3std3__44plusIvEEE10Policy1000EPiSC_NS0_13ScanTileStateIiLb1EEES9_NS1_10InputValueIiSC_EEjiLb0EiEEvT0_T1_T2_iT3_T4_T5_E12temp_storage+76];
	selp.b32 	%r404, 0, %r403, %p57;
	add.s32 	%r1037, %r404, %r1036;
$L__BB4_97:
	add.s32 	%r549, %r1037, %r148;
	add.s32 	%r550, %r149, %r549;
	add.s32 	%r551, %r150, %r550;
	add.s32 	%r552, %r151, %r551;
	add.s32 	%r553, %r152, %r552;
	add.s32 	%r554, %r153, %r553;
	add.s32 	%r555, %r154, %r554;
	add.s32 	%r556, %r155, %r555;
	add.s32 	%r557, %r156, %r556;
	add.s32 	%r558, %r157, %r557;
	add.s32 	%r559, %r158, %r558;
	add.s32 	%r560, %r159, %r559;
	add.s32 	%r561, %r160, %r560;
	add.s32 	%r562, %r161, %r561;
	add.s32 	%r563, %r162, %r562;
	add.s32 	%r564, %r163, %r563;
	add.s32 	%r565, %r164, %r564;
	add.s32 	%r566, %r165, %r565;
	add.s32 	%r567, %r166, %r566;
	add.s32 	%r568, %r167, %r567;
	add.s32 	%r569, %r168, %r568;
	bar.sync 	0;
	st.shared.v2.u32 	[%r147], {%r1037, %r549};
	st.shared.v2.u32 	[%r147+8], {%r550, %r551};
	st.shared.v2.u32 	[%r147+16], {%r552, %r553};
	st.shared.v2.u32 	[%r147+24], {%r554, %r555};
	st.shared.v2.u32 	[%r147+32], {%r556, %r557};
	st.shared.v2.u32 	[%r147+40], {%r558, %r559};
	st.shared.v2.u32 	[%r147+48], {%r560, %r561};
	st.shared.v2.u32 	[%r147+56], {%r562, %r563};
	st.shared.v2.u32 	[%r147+64], {%r564, %r565};
	st.shared.v2.u32 	[%r147+72], {%r566, %r567};
	st.shared.v2.u32 	[%r147+80], {%r568, %r569};
	bar.warp.sync 	-1;
	ld.shared.u32 	%r216, [%r146];
	ld.shared.u32 	%r217, [%r146+128];
	ld.shared.u32 	%r218, [%r146+256];
	ld.shared.u32 	%r219, [%r146+384];
	ld.shared.u32 	%r220, [%r146+512];
	ld.shared.u32 	%r221, [%r146+640];
	ld.shared.u32 	%r222, [%r146+768];
	ld.shared.u32 	%r223, [%r146+896];
	ld.shared.u32 	%r224, [%r146+1024];
	ld.shared.u32 	%r225, [%r146+1152];
	ld.shared.u32 	%r226, [%r146+1280];
	ld.shared.u32 	%r227, [%r146+1408];
	ld.shared.u32 	%r228, [%r146+1536];
	ld.shared.u32 	%r229, [%r146+1664];
	ld.shared.u32 	%r230, [%r146+1792];
	ld.shared.u32 	%r231, [%r146+1920];
	ld.shared.u32 	%r232, [%r146+2048];
	ld.shared.u32 	%r233, [%r146+2176];
	ld.shared.u32 	%r234, [%r146+2304];
	ld.shared.u32 	%r235, [%r146+2432];
	ld.shared.u32 	%r236, [%r146+2560];
	ld.shared.u32 	%r237, [%r146+2688];
	setp.ne.s32 	%p81, %r85, 0;
	@%p81 bra 	$L__BB4_99;
	st.volatile.shared.u32 	[_ZZN3cub18CUB_300001_SM_10006detail4scan16DeviceScanKernelINS2_10policy_hubIiiijN4cuda3std3__44plusIvEEE10Policy1000EPiSC_NS0_13ScanTileStateIiLb1EEES9_NS1_10InputValueIiSC_EEjiLb0EiEEvT0_T1_T2_iT3_T4_T5_E12temp_storage+33792], %r6;
$L__BB4_99:
	ld.param.u32 	%r984, [_ZN3cub18CUB_300001_SM_10006detail4scan16DeviceScanKernelINS2_10policy_hubIiiijN4cuda3std3__44plusIvEEE10Policy1000EPiSC_NS0_13ScanTileStateIiLb1EEES9_NS1_10InputValueIiSC_EEjiLb0EiEEvT0_T1_T2_iT3_T4_T5__param_3];
	ld.param.u64 	%rd59, [_ZN3cub18CUB_300001_SM_10006detail4scan16DeviceScanKernelINS2_10policy_hubIiiijN4cuda3std3__44plusIvEEE10Policy1000EPiSC_NS0_13ScanTileStateIiLb1EEES9_NS1_10InputValueIiSC_EEjiLb0EiEEvT0_T1_T2_iT3_T4_T5__param_1];
	bar.sync 	0;
	ld.volatile.shared.u32 	%r238, [_ZZN3cub18CUB_300001_SM_10006detail4scan16DeviceScanKernelINS2_10policy_hubIiiijN4cuda3std3__44plusIvEEE10Policy1000EPiSC_NS0_13ScanTileStateIiLb1EEES9_NS1_10InputValueIiSC_EEjiLb0EiEEvT0_T1_T2_iT3_T4_T5_E12temp_storage+33792];
	setp.ge.s32 	%p82, %r87, %r238;
	cvt.u64.u32 	%rd35, %r87;
	mov.u32 	%r570, %ctaid.x;
	add.s32 	%r571, %r984, %r570;
	mul.lo.s32 	%r572, %r571, 8448;
	cvt.u64.u32 	%rd36, %r572;
	add.s64 	%rd37, %rd35, %rd36;
	cvta.to.global.u64 	%rd38, %rd59;
	shl.b64 	%rd39, %rd37, 2;
	add.s64 	%rd12, %rd38, %rd39;
	@%p82 bra 	$L__BB4_101;
	st.global.u32 	[%rd12], %r216;
$L__BB4_101:
	setp.ge.s32 	%p83, %r90, %r238;
	@%p83 bra 	$L__BB4_103;
	st.global.u32 	[%rd12+128], %r217;
$L__BB4_103:
	setp.ge.s32 	%p84, %r93, %r238;
	@%p84 bra 	$L__BB4_105;
	st.global.u32 	[%rd12+256], %r218;
$L__BB4_105:
	setp.ge.s32 	%p85, %r96, %r238;
	@%p85 bra 	$L__BB4_107;
	st.global.u32 	[%rd12+384], %r219;
$L__BB4_107:
	mov.u32 	%r573, %tid.x;
	and.b32  	%r574, %r573, 992;
	mul.lo.s32 	%r575, %r574, 22;
	and.b32  	%r576, %r573, 31;
	or.b32  	%r577, %r575, %r576;
	add.s32 	%r578, %r577, 128;
	setp.ge.s32 	%p86, %r578, %r238;
	@%p86 bra 	$L__BB4_109;
	st.global.u32 	[%rd12+512], %r220;
$L__BB4_109:
	add.s32 	%r584, %r577, 160;
	setp.ge.s32 	%p87, %r584, %r238;
	@%p87 bra 	$L__BB4_111;
	st.global.u32 	[%rd12+640], %r221;
$L__BB4_111:
	setp.ge.s32 	%p88, %r103, %r238;
	@%p88 bra 	$L__BB4_113;
	st.global.u32 	[%rd12+768], %r222;
$L__BB4_113:
	add.s32 	%r590, %r577, 224;
	setp.ge.s32 	%p89, %r590, %r238;
	@%p89 bra 	$L__BB4_115;
	st.global.u32 	[%rd12+896], %r223;
$L__BB4_115:
	setp.ge.s32 	%p90, %r108, %r238;
	@%p90 bra 	$L__BB4_117;
	st.global.u32 	[%rd12+1024], %r224;
$L__BB4_117:
	add.s32 	%r596, %r577, 288;
	setp.ge.s32 	%p91, %r596, %r238;
	@%p91 bra 	$L__BB4_119;
	st.global.u32 	[%rd12+1152], %r225;
$L__BB4_119:
	setp.ge.s32 	%p92, %r113, %r238;
	@%p92 bra 	$L__BB4_121;
	st.global.u32 	[%rd12+1280], %r226;
$L__BB4_121:
	setp.ge.s32 	%p93, %r116, %r238;
	@%p93 bra 	$L__BB4_123;
	st.global.u32 	[%rd12+1408], %r227;
$L__BB4_123:
	setp.ge.s32 	%p94, %r119, %r238;
	@%p94 bra 	$L__BB4_125;
	st.global.u32 	[%rd12+1536], %r228;
$L__BB4_125:
	setp.ge.s32 	%p95, %r122, %r238;
	@%p95 bra 	$L__BB4_127;
	st.global.u32 	[%rd12+1664], %r229;
$L__BB4_127:
	add.s32 	%r602, %r577, 448;
	setp.ge.s32 	%p96, %r602, %r238;
	@%p96 bra 	$L__BB4_129;
	st.global.u32 	[%rd12+1792], %r230;
$L__BB4_129:
	setp.ge.s32 	%p97, %r127, %r238;
	@%p97 bra 	$L__BB4_131;
	st.global.u32 	[%rd12+1920], %r231;
$L__BB4_131:
	add.s32 	%r608, %r577, 512;
	setp.ge.s32 	%p98, %r608, %r238;
	@%p98 bra 	$L__BB4_133;
	st.global.u32 	[%rd12+2048], %r232;
$L__BB4_133:
	add.s32 	%r614, %r577, 544;
	setp.ge.s32 	%p99, %r614, %r238;
	@%p99 bra 	$L__BB4_135;
	st.global.u32 	[%rd12+2176], %r233;
$L__BB4_135:
	setp.ge.s32 	%p100, %r134, %r238;
	@%p100 bra 	$L__BB4_137;
	st.global.u32 	[%rd12+2304], %r234;
$L__BB4_137:
	add.s32 	%r620, %r577, 608;
	setp.ge.s32 	%p101, %r620, %r238;
	@%p101 bra 	$L__BB4_139;
	st.global.u32 	[%rd12+2432], %r235;
$L__BB4_139:
	add.s32 	%r626, %r577, 640;
	setp.ge.s32 	%p102, %r626, %r238;
	@%p102 bra 	$L__BB4_141;
	st.global.u32 	[%rd12+2560], %r236;
$L__BB4_141:
	setp.ge.s32 	%p103, %r141, %r238;
	@%p103 bra 	$L__BB4_143;
	st.global.u32 	[%rd12+2688], %r237;
$L__BB4_143:
	ret;

}


// ===== COMPILED SASS (sm_100) =====

	.target	sm_100

	.elftype	@"ET_EXEC"


//--------------------- .note.nv.tkinfo           --------------------------
	.section	.note.nv.tkinfo,"",@"SHT_NOTE"
	.sectionflags	@"SHF_NOTE_NV_TKINFO"
	.tkinfo
        /*0018*/ 	.word	0x00000002
        /*0030*/ 	.string	""
        /*0030*/ 	.string	"ptxas"
        /*0030*/ 	.string	"Cuda compilation tools, release 13.0, V13.0.88"
        /*0030*/ 	.string	"Build cuda_13.0.r13.0/compiler.36424714_0"
        /*0030*/ 	.string	"-arch sm_100 -m 64 "



//--------------------- .note.nv.cuinfo           --------------------------
	.section	.note.nv.cuinfo,"",@"SHT_NOTE"
	.sectionflags	@"SHF_NOTE_NV_CUINFO"
        /*0018*/ 	.short	0x0002
        /*001a*/ 	.short	0x0064
        /*001c*/ 	.short	0x0082
	.zero		2


//--------------------- .nv.info                  --------------------------
	.section	.nv.info,"",@"SHT_CUDA_INFO"
	.align	4


	//----- nvinfo : EIATTR_REGCOUNT
	.align		4
        /*0000*/ 	.byte	0x04, 0x2f
        /*0002*/ 	.short	(.L_41 - .L_40)
	.align		4
.L_40:
        /*0004*/ 	.word	index@(_Z10block_scanPiS_iS_)
        /*0008*/ 	.word	0x00000013


	//----- nvinfo : EIATTR_FRAME_SIZE
	.align		4
.L_41:
        /*000c*/ 	.byte	0x04, 0x11
        /*000e*/ 	.short	(.L_43 - .L_42)
	.align		4
.L_42:
        /*0010*/ 	.word	index@(_Z10block_scanPiS_iS_)
        /*0014*/ 	.word	0x00000000


	//----- nvinfo : EIATTR_REGCOUNT
	.align		4
.L_43:
        /*0018*/ 	.byte	0x04, 0x2f
        /*001a*/ 	.short	(.L_45 - .L_44)
	.align		4
.L_44:
        /*001c*/ 	.word	index@(_Z9block_addPiS_i)
        /*0020*/ 	.word	0x0000000c


	//----- nvinfo : EIATTR_FRAME_SIZE
	.align		4
.L_45:
        /*0024*/ 	.byte	0x04, 0x11
        /*0026*/ 	.short	(.L_47 - .L_46)
	.align		4
.L_46:
        /*0028*/ 	.word	index@(_Z9block_addPiS_i)
        /*002c*/ 	.word	0x00000000


	//----- nvinfo : EIATTR_REGCOUNT
	.align		4
.L_47:
        /*0030*/ 	.byte	0x04, 0x2f
        /*0032*/ 	.short	(.L_49 - .L_48)
	.align		4
.L_48:
        /*0034*/ 	.word	index@(_ZN3cub18CUB_300001_SM_10006detail11EmptyKernelIvEEvv)
        /*0038*/ 	.word	0x00000004


	//----- nvinfo : EIATTR_FRAME_SIZE
	.align		4
.L_49:
        /*003c*/ 	.byte	0x04, 0x11
        /*003e*/ 	.short	(.L_51 - .L_50)
	.align		4
.L_50:
        /*0040*/ 	.word	index@(_ZN3cub18CUB_300001_SM_10006detail11EmptyKernelIvEEvv)
        /*0044*/ 	.word	0x00000000


	//----- nvinfo : EIATTR_REGCOUNT
	.align		4
.L_51:
        /*0048*/ 	.byte	0x04, 0x2f
        /*004a*/ 	.short	(.L_53 - .L_52)
	.align		4
.L_52:
        /*004c*/ 	.word	index@(_ZN3cub18CUB_300001_SM_10006detail4scan20DeviceScanInitKernelINS0_13ScanTileStateIiLb1EEEEEvT_i)
        /*0050*/ 	.word	0x00000008


	//----- nvinfo : EIATTR_FRAME_SIZE
	.align		4
.L_53:
        /*0054*/ 	.byte	0x04, 0x11
        /*0056*/ 	.short	(.L_55 - .L_54)
	.align		4
.L_54:
        /*0058*/ 	.word	index@(_ZN3cub18CUB_300001_SM_10006detail4scan20DeviceScanInitKernelINS0_13ScanTileStateIiLb1EEEEEvT_i)
        /*005c*/ 	.word	0x00000000


	//----- nvinfo : EIATTR_REGCOUNT
	.align		4
.L_55:
        /*0060*/ 	.byte	0x04, 0x2f
        /*0062*/ 	.short	(.L_57 - .L_56)
	.align		4
.L_56:
        /*0064*/ 	.word	index@(_ZN3cub18CUB_300001_SM_10006detail4scan16DeviceScanKernelINS2_10policy_hubIiiijN4cuda3std3__44plusIvEEE10Policy1000EPiSC_NS0_13ScanTileStateIiLb1EEES9_NS1_10InputValueIiSC_EEjiLb0EiEEvT0_T1_T2_iT3_T4_T5_)
        /*0068*/ 	.word	0x00000038


	//----- nvinfo : EIATTR_FRAME_SIZE
	.align		4
.L_57:
        /*006c*/ 	.byte	0x04, 0x11
        /*006e*/ 	.short	(.L_59 - .L_58)
	.align		4
.L_58:
        /*0070*/ 	.word	index@(_ZN3cub18CUB_300001_SM_10006detail4scan16DeviceScanKernelINS2_10policy_hubIiiijN4cuda3std3__44plusIvEEE10Policy1000EPiSC_NS0_13ScanTileStateIiLb1EEES9_NS1_10InputValueIiSC_EEjiLb0EiEEvT0_T1_T2_iT3_T4_T5_)
        /*0074*/ 	.word	0x00000000


	//----- nvinfo : EIATTR_MIN_STACK_SIZE
	.align		4
.L_59:
        /*0078*/ 	.byte	0x04, 0x12
        /*007a*/ 	.short	(.L_61 - .L_60)
	.align		4
.L_60:
        /*007c*/ 	.word	index@(_ZN3cub18CUB_300001_SM_10006detail4scan16DeviceScanKernelINS2_10policy_hubIiiijN4cuda3std3__44plusIvEEE10Policy1000EPiSC_NS0_13ScanTileStateIiLb1EEES9_NS1_10InputValueIiSC_EEjiLb0EiEEvT0_T1_T2_iT3_T4_T5_)
        /*0080*/ 	.word	0x00000000


	//----- nvinfo : EIATTR_MIN_STACK_SIZE
	.align		4
.L_61:
        /*0084*/ 	.byte	0x04, 0x12
        /*0086*/ 	.short	(.L_63 - .L_62)
	.align		4
.L_62:
        /*0088*/ 	.word	index@(_ZN3cub18CUB_300001_SM_10006detail4scan20DeviceScanInitKernelINS0_13ScanTileStateIiLb1EEEEEvT_i)
        /*008c*/ 	.word	0x00000000


	//----- nvinfo : EIATTR_MIN_STACK_SIZE
	.align		4
.L_63:
        /*0090*/ 	.byte	0x04, 0x12
        /*0092*/ 	.short	(.L_65 - .L_64)
	.align		4
.L_64:
        /*0094*/ 	.word	index@(_ZN3cub18CUB_300001_SM_10006detail11EmptyKernelIvEEvv)
        /*0098*/ 	.word	0x00000000


	//----- nvinfo : EIATTR_MIN_STACK_SIZE
	.align		4
.L_65:
        /*009c*/ 	.byte	0x04, 0x12
        /*009e*/ 	.short	(.L_67 - .L_66)
	.align		4
.L_66:
        /*00a0*/ 	.word	index@(_Z9block_addPiS_i)
        /*00a4*/ 	.word	0x00000000


	//----- nvinfo : EIATTR_MIN_STACK_SIZE
	.align		4
.L_67:
        /*00a8*/ 	.byte	0x04, 0x12
        /*00aa*/ 	.short	(.L_69 - .L_68)
	.align		4
.L_68:
        /*00ac*/ 	.word	index@(_Z10block_scanPiS_iS_)
        /*00b0*/ 	.word	0x00000000
.L_69:


//--------------------- .nv.compat                --------------------------
	.section	.nv.compat,"",@"SHT_CUDA_COMPAT_INFO"
	.align	4
        /*0000*/ 	.byte	0x02, 0x09, 0x00, 0x00, 0x02, 0x02, 0x01, 0x00, 0x02, 0x05, 0x05, 0x00, 0x03, 0x07, 0x01, 0x01
        /*0010*/ 	.byte	0x02, 0x03, 0x00, 0x00, 0x02, 0x06, 0x01, 0x00, 0x04, 0x0b, 0x08, 0x00, 0x09, 0x00, 0x00, 0x00
        /*0020*/ 	.byte	0x00, 0x00, 0x00, 0x00


//--------------------- .nv.info._ZN3cub18CUB_300001_SM_10006detail4scan16DeviceScanKernelINS2_10policy_hubIiiijN4cuda3std3__44plusIvEEE10Policy1000EPiSC_NS0_13ScanTileStateIiLb1EEES9_NS1_10InputValueIiSC_EEjiLb0EiEEvT0_T1_T2_iT3_T4_T5_ --------------------------
	.section	.nv.info._ZN3cub18CUB_300001_SM_10006detail4scan16DeviceScanKernelINS2_10policy_hubIiiijN4cuda3std3__44plusIvEEE10Policy1000EPiSC_NS0_13ScanTileStateIiLb1EEES9_NS1_10InputValueIiSC_EEjiLb0EiEEvT0_T1_T2_iT3_T4_T5_,"",@"SHT_CUDA_INFO"
	.sectionflags	@""
	.align	4


	//----- nvinfo : EIATTR_CUDA_API_VERSION
	.align		4
        /*0000*/ 	.byte	0x04, 0x37
        /*0002*/ 	.short	(.L_71 - .L_70)
.L_70:
        /*0004*/ 	.word	0x00000082


	//----- nvinfo : EIATTR_KPARAM_INFO
	.align		4
.L_71:
        /*0008*/ 	.byte	0x04, 0x17
        /*000a*/ 	.short	(.L_73 - .L_72)
.L_72:
        /*000c*/ 	.word	0x00000000
        /*0010*/ 	.short	0x0006
        /*0012*/ 	.short	0x0030
        /*0014*/ 	.byte	0x00, 0xf0, 0x11, 0x00


	//----- nvinfo : EIATTR_KPARAM_INFO
	.align		4
.L_73:
        /*0018*/ 	.byte	0x04, 0x17
        /*001a*/ 	.short	(.L_75 - .L_74)
.L_74:
        /*001c*/ 	.word	0x00000000
        /*0020*/ 	.short	0x0005
        /*0022*/ 	.short	0x0020
        /*0024*/ 	.byte	0x00, 0xf0, 0x41, 0x00


	//----- nvinfo : EIATTR_KPARAM_INFO
	.align		4
.L_75:
        /*0028*/ 	.byte	0x04, 0x17
        /*002a*/ 	.short	(.L_77 - .L_76)
.L_76:
        /*002c*/ 	.word	0x00000000
        /*0030*/ 	.short	0x0004
        /*0032*/ 	.short	0x001c
        /*0034*/ 	.byte	0x00, 0xf0, 0x05, 0x00


	//----- nvinfo : EIATTR_KPARAM_INFO
	.align		4
.L_77:
        /*0038*/ 	.byte	0x04, 0x17
        /*003a*/ 	.short	(.L_79 - .L_78)
.L_78:
        /*003c*/ 	.word	0x00000000
        /*0040*/ 	.short	0x0003
        /*0042*/ 	.short	0x0018
        /*0044*/ 	.byte	0x00, 0xf0, 0x11, 0x00


	//----- nvinfo : EIATTR_KPARAM_INFO
	.align		4
.L_79:
        /*0048*/ 	.byte	0x04, 0x17
        /*004a*/ 	.short	(.L_81 - .L_80)
.L_80:
        /*004c*/ 	.word	0x00000000
        /*0050*/ 	.short	0x0002
        /*0052*/ 	.short	0x0010
        /*0054*/ 	.byte	0x00, 0xf0, 0x21, 0x00


	//----- nvinfo : EIATTR_KPARAM_INFO
	.align		4
.L_81:
        /*0058*/ 	.byte	0x04, 0x17
        /*005a*/ 	.short	(.L_83 - .L_82)
.L_82:
        /*005c*/ 	.word	0x00000000
        /*0060*/ 	.short	0x0001
        /*0062*/ 	.short	0x0008
        /*0064*/ 	.byte	0x00, 0xf5, 0x21, 0x00


	//----- nvinfo : EIATTR_KPARAM_INFO
	.align		4
.L_83:
        /*0068*/ 	.byte	0x04, 0x17
        /*006a*/ 	.short	(.L_85 - .L_84)
.L_84:
        /*006c*/ 	.word	0x00000000
        /*0070*/ 	.short	0x0000
        /*0072*/ 	.short	0x0000
        /*0074*/ 	.byte	0x00, 0xf5, 0x21, 0x00


	//----- nvinfo : EIATTR_SPARSE_MMA_MASK
	.align		4
.L_85:
        /*0078*/ 	.byte	0x03, 0x50
        /*007a*/ 	.short	0x0000


	//----- nvinfo : EIATTR_MAXREG_COUNT
	.align		4
        /*007c*/ 	.byte	0x03, 0x1b
        /*007e*/ 	.short	0x00a8


	//----- nvinfo : EIATTR_NUM_BARRIERS
	.align		4
        /*0080*/ 	.byte	0x02, 0x4c
        /*0082*/ 	.byte	0x01
	.zero		1


	//----- nvinfo : EIATTR_MERCURY_ISA_VERSION
	.align		4
        /*0084*/ 	.byte	0x03, 0x5f
        /*0086*/ 	.short	0x0101


	//----- nvinfo : EIATTR_UNUSED_LOAD_BYTE_OFFSET
	.align		4
        /*0088*/ 	.byte	0x04, 0x44
        /*008a*/ 	.short	(.L_87 - .L_86)


	//   ....[0]....
.L_86:
        /*008c*/ 	.word	0x000029f0
        /*0090*/ 	.word	0x00000fff


	//----- nvinfo : EIATTR_COOP_GROUP_MASK_REGIDS
	.align		4
.L_87:
        /*0094*/ 	.byte	0x04, 0x29
        /*0096*/ 	.short	(.L_89 - .L_88)


	//   ....[0]....
.L_88:
        /*0098*/ 	.word	0xffffffff


	//   ....[1]....
        /*009c*/ 	.word	0xffffffff


	//   ....[2]....
        /*00a0*/ 	.word	0xffffffff


	//   ....[3]....
        /*00a4*/ 	.word	0xffffffff


	//   ....[4]....
        /*00a8*/ 	.word	0xffffffff


	//   ....[5]....
        /*00ac*/ 	.word	0xffffffff


	//   ....[6]....
        /*00b0*/ 	.word	0xffffffff


	//   ....[7]....
        /*00b4*/ 	.word	0xffffffff


	//   ....[8]....
        /*00b8*/ 	.word	0xffffffff


	//   ....[9]....
        /*00bc*/ 	.word	0xffffffff


	//   ....[10]....
        /*00c0*/ 	.word	0xffffffff


	//   ....[11]....
        /*00c4*/ 	.word	0xffffffff


	//   ....[12]....
        /*00c8*/ 	.word	0xffffffff


	//   ....[13]....
        /*00cc*/ 	.word	0xffffffff


	//   ....[14]....
        /*00d0*/ 	.word	0xffffffff


	//   ....[15]....
        /*00d4*/ 	.word	0xffffffff


	//   ....[16]....
        /*00d8*/ 	.word	0xffffffff


	//   ....[17]....
        /*00dc*/ 	.word	0xffffffff


	//   ....[18]....
        /*00e0*/ 	.word	0xffffffff


	//   ....[19]....
        /*00e4*/ 	.word	0xffffffff


	//   ....[20]....
        /*00e8*/ 	.word	0xffffffff


	//   ....[21]....
        /*00ec*/ 	.word	0xffffffff


	//   ....[22]....
        /*00f0*/ 	.word	0xffffffff


	//   ....[23]....
        /*00f4*/ 	.word	0xffffffff


	//   ....[24]....
        /*00f8*/ 	.word	0xffffffff


	//   ....[25]....
        /*00fc*/ 	.word	0xffffffff


	//   ....[26]....
        /*0100*/ 	.word	0xffffffff


	//   ....[27]....
        /*0104*/ 	.word	0xffffffff


	//   ....[28]....
        /*0108*/ 	.word	0xffffffff


	//   ....[29]....
        /*010c*/ 	.word	0xffffffff


	//   ....[30]....
        /*0110*/ 	.word	0xffffffff


	//   ....[31]....
        /*0114*/ 	.word	0xffffffff


	//   ....[32]....
        /*0118*/ 	.word	0xffffffff


	//   ....[33]....
        /*011c*/ 	.word	0xffffffff


	//   ....[34]....
        /*0120*/ 	.word	0xffffffff


	//   ....[35]....
        /*0124*/ 	.word	0xffffffff


	//   ....[36]....
        /*0128*/ 	.word	0xffffffff


	//   ....[37]....
        /*012c*/ 	.word	0xffffffff


	//   ....[38]....
        /*0130*/ 	.word	0xffffffff


	//   ....[39]....
        /*0134*/ 	.word	0xffffffff


	//   ....[40]....
        /*0138*/ 	.word	0xffffffff


	//   ....[41]....
        /*013c*/ 	.word	0xffffffff


	//   ....[42]....
        /*0140*/ 	.word	0xffffffff


	//   ....[43]....
        /*0144*/ 	.word	0xffffffff


	//   ....[44]....
        /*0148*/ 	.word	0xffffffff


	//   ....[45]....
        /*014c*/ 	.word	0xffffffff


	//   ....[46]....
        /*0150*/ 	.word	0xffffffff


	//   ....[47]....
        /*0154*/ 	.word	0xffffffff


	//   ....[48]....
        /*0158*/ 	.word	0xffffffff


	//   ....[49]....
        /*015c*/ 	.word	0xffffffff


	//   ....[50]....
        /*0160*/ 	.word	0xffffffff


	//   ....[51]....
        /*0164*/ 	.word	0xffffffff


	//   ....[52]....
        /*0168*/ 	.word	0xffffffff


	//   ....[53]....
        /*016c*/ 	.word	0xffffffff


	//   ....[54]....
        /*0170*/ 	.word	0xffffffff


	//   ....[55]....
        /*0174*/ 	.word	0xffffffff


	//   ....[56]....
        /*0178*/ 	.word	0xffffffff


	//   ....[57]....
        /*017c*/ 	.word	0xffffffff


	//   ....[58]....
        /*0180*/ 	.word	0xffffffff


	//   ....[59]....
        /*0184*/ 	.word	0xffffffff


	//   ....[60]....
        /*0188*/ 	.word	0x05000013


	//   ....[61]....
        /*018c*/ 	.word	0x05000013


	//   ....[62]....
        /*0190*/ 	.word	0x05000013


	//   ....[63]....
        /*0194*/ 	.word	0x05000013


	//   ....[64]....
        /*0198*/ 	.word	0x05000013


	//   ....[65]....
        /*019c*/ 	.word	0x05000013


	//   ....[66]....
        /*01a0*/ 	.word	0x05000013


	//   ....[67]....
        /*01a4*/ 	.word	0x05000013


	//   ....[68]....
        /*01a8*/ 	.word	0x05000013


	//   ....[69]....
        /*01ac*/ 	.word	0x05000013


	//   ....[70]....
        /*01b0*/ 	.word	0x05000013


	//   ....[71]....
        /*01b4*/ 	.word	0x05000013


	//   ....[72]....
        /*01b8*/ 	.word	0x05000013


	//   ....[73]....
        /*01bc*/ 	.word	0x05000013


	//   ....[74]....
        /*01c0*/ 	.word	0x05000013


	//   ....[75]....
        /*01c4*/ 	.word	0x05000013


	//   ....[76]....
        /*01c8*/ 	.word	0x05000013


	//   ....[77]....
        /*01cc*/ 	.word	0x05000013


	//   ....[78]....
        /*01d0*/ 	.word	0x05000013


	//   ....[79]....
        /*01d4*/ 	.word	0x05000013


	//   ....[80]....
        /*01d8*/ 	.word	0x05000013


	//   ....[81]....
        /*01dc*/ 	.word	0x05000013


	//   ....[82]....
        /*01e0*/ 	.word	0x05000013


	//   ....[83]....
        /*01e4*/ 	.word	0x05000013


	//   ....[84]....
        /*01e8*/ 	.word	0x05000013


	//   ....[85]....
        /*01ec*/ 	.word	0x05000013


	//   ....[86]....
        /*01f0*/ 	.word	0x05000013


	//   ....[87]....
        /*01f4*/ 	.word	0x05000013


	//   ....[88]....
        /*01f8*/ 	.word	0x05000013


	//   ....[89]....
        /*01fc*/ 	.word	0x05000013


	//   ....[90]....
        /*0200*/ 	.word	0x05000013


	//   ....[91]....
        /*0204*/ 	.word	0x05000013


	//   ....[92]....
        /*0208*/ 	.word	0x05000013


	//   ....[93]....
        /*020c*/ 	.word	0x05000013


	//   ....[94]....
        /*0210*/ 	.word	0x05000013


	//   ....[95]....
        /*0214*/ 	.word	0x05000013


	//----- nvinfo : EIATTR_COOP_GROUP_INSTR_OFFSETS
	.align		4
.L_89:
        /*0218*/ 	.byte	0x04, 0x28
        /*021a*/ 	.short	(.L_91 - .L_90)


	//   ....[0]....
.L_90:
        /*021c*/ 	.word	0x00000510


	//   ....[1]....
        /*0220*/ 	.word	0x000006d0


	//   ....[2]....
        /*0224*/ 	.word	0x000006f0


	//   ....[3]....
        /*0228*/ 	.word	0x00000710


	//   ....[4]....
        /*022c*/ 	.word	0x00000730


	//   ....[5]....
        /*0230*/ 	.word	0x00000750


	//   ....[6]....
        /*0234*/ 	.word	0x00000b40


	//   ....[7]....
        /*0238*/ 	.word	0x00000b60


	//   ....[8]....
        /*023c*/ 	.word	0x00000b80


	//   ....[9]....
        /*0240*/ 	.word	0x00000ba0


	//   ....[10]....
        /*0244*/ 	.word	0x00000bc0


	//   ....[11]....
        /*0248*/ 	.word	0x00000f70


	//   ....[12]....
        /*024c*/ 	.word	0x00001140


	//   ....[13]....
        /*0250*/ 	.word	0x000011a0


	//   ....[14]....
        /*0254*/ 	.word	0x00001250


	//   ....[15]....
        /*0258*/ 	.word	0x000012a0


	//   ....[16]....
        /*025c*/ 	.word	0x000012f0


	//   ....[17]....
        /*0260*/ 	.word	0x00001340


	//   ....[18]....
        /*0264*/ 	.word	0x00001380


	//   ....[19]....
        /*0268*/ 	.word	0x00001390


	//   ....[20]....
        /*026c*/ 	.word	0x00001470


	//   ....[21]....
        /*0270*/ 	.word	0x00001640


	//   ....[22]....
        /*0274*/ 	.word	0x00001690


	//   ....[23]....
        /*0278*/ 	.word	0x000016f0


	//   ....[24]....
        /*027c*/ 	.word	0x00001750


	//   ....[25]....
        /*0280*/ 	.word	0x00001790


	//   ....[26]....
        /*0284*/ 	.word	0x000017d0


	//   ....[27]....
        /*0288*/ 	.word	0x00001810


	//   ....[28]....
        /*028c*/ 	.word	0x00001820


	//   ....[29]....
        /*0290*/ 	.word	0x00001c30


	//   ....[30]....
        /*0294*/ 	.word	0x00002710


	//   ....[31]....
        /*0298*/ 	.word	0x000028d0


	//   ....[32]....
        /*029c*/ 	.word	0x000028f0


	//   ....[33]....
        /*02a0*/ 	.word	0x00002910


	//   ....[34]....
        /*02a4*/ 	.word	0x00002930


	//   ....[35]....
        /*02a8*/ 	.word	0x00002950


	//   ....[36]....
        /*02ac*/ 	.word	0x00002ce0


	//   ....[37]....
        /*02b0*/ 	.word	0x00002d00


	//   ....[38]....
        /*02b4*/ 	.word	0x00002d20


	//   ....[39]....
        /*02b8*/ 	.word	0x00002d40


	//   ....[40]....
        /*02bc*/ 	.word	0x00002d60


	//   ....[41]....
        /*02c0*/ 	.word	0x00003120


	//   ....[42]....
        /*02c4*/ 	.word	0x000032f0


	//   ....[43]....
        /*02c8*/ 	.word	0x00003350


	//   ....[44]....
        /*02cc*/ 	.word	0x000033c0


	//   ....[45]....
        /*02d0*/ 	.word	0x00003430


	//   ....[46]....
        /*02d4*/ 	.word	0x00003480


	//   ....[47]....
        /*02d8*/ 	.word	0x000034d0


	//   ....[48]....
        /*02dc*/ 	.word	0x00003530


	//   ....[49]....
        /*02e0*/ 	.word	0x00003540


	//   ....[50]....
        /*02e4*/ 	.word	0x00003620


	//   ....[51]....
        /*02e8*/ 	.word	0x000037f0


	//   ....[52]....
        /*02ec*/ 	.word	0x00003840


	//   ....[53]....
        /*02f0*/ 	.word	0x000038b0


	//   ....[54]....
        /*02f4*/ 	.word	0x00003910


	//   ....[55]....
        /*02f8*/ 	.word	0x00003960


	//   ....[56]....
        /*02fc*/ 	.word	0x000039c0


	//   ....[57]....
        /*0300*/ 	.word	0x00003a00


	//   ....[58]....
        /*0304*/ 	.word	0x00003a10


	//   ....[59]....
        /*0308*/ 	.word	0x00003e90


	//   ....[60]....
        /*030c*/ 	.word	0x000044a0


	//   ....[61]....
        /*0310*/ 	.word	0x00004520


	//   ....[62]....
        /*0314*/ 	.word	0x000045b0


	//   ....[63]....
        /*0318*/ 	.word	0x000046b0


	//   ....[64]....
        /*031c*/ 	.word	0x00004750


	//   ....[65]....
        /*0320*/ 	.word	0x000047e0


	//   ....[66]....
        /*0324*/ 	.word	0x00004860


	//   ....[67]....
        /*0328*/ 	.word	0x000048e0


	//   ....[68]....
        /*032c*/ 	.word	0x00004910


	//   ....[69]....
        /*0330*/ 	.word	0x000049b0


	//   ....[70]....
        /*0334*/ 	.word	0x00004a30


	//   ....[71]....
        /*0338*/ 	.word	0x00004ab0


	//   ....[72]....
        /*033c*/ 	.word	0x00004b70


	//   ....[73]....
        /*0340*/ 	.word	0x00004c00


	//   ....[74]....
        /*0344*/ 	.word	0x00004c80


	//   ....[75]....
        /*0348*/ 	.word	0x00004d00


	//   ....[76]....
        /*034c*/ 	.word	0x00004d80


	//   ....[77]....
        /*0350*/ 	.word	0x00004db0


	//   ....[78]....
        /*0354*/ 	.word	0x00004e50


	//   ....[79]....
        /*0358*/ 	.word	0x00004ed0


	//   ....[80]....
        /*035c*/ 	.word	0x00004f60


	//   ....[81]....
        /*0360*/ 	.word	0x00005030


	//   ....[82]....
        /*0364*/ 	.word	0x000050d0


	//   ....[83]....
        /*0368*/ 	.word	0x00005160


	//   ....[84]....
        /*036c*/ 	.word	0x000051e0


	//   ....[85]....
        /*0370*/ 	.word	0x00005280


	//   ....[86]....
        /*0374*/ 	.word	0x000052b0


	//   ....[87]....
        /*0378*/ 	.word	0x00005370


	//   ....[88]....
        /*037c*/ 	.word	0x000053f0


	//   ....[89]....
        /*0380*/ 	.word	0x00005470


	//   ....[90]....
        /*0384*/ 	.word	0x00005530


	//   ....[91]....
        /*0388*/ 	.word	0x000055d0


	//   ....[92]....
        /*038c*/ 	.word	0x00005660


	//   ....[93]....
        /*0390*/ 	.word	0x000056f0


	//   ....[94]....
        /*0394*/ 	.word	0x00005760


	//   ....[95]....
        /*0398*/ 	.word	0x000057e0


	//----- nvinfo : EIATTR_VRC_CTA_INIT_COUNT
	.align		4
.L_91:
        /*039c*/ 	.byte	0x02, 0x4a
	.zero		1
	.zero		1


	//----- nvinfo : EIATTR_EXIT_INSTR_OFFSETS
	.align		4
        /*03a0*/ 	.byte	0x04, 0x1c
        /*03a2*/ 	.short	(.L_93 - .L_92)


	//   ....[0]....
.L_92:
        /*03a4*/ 	.word	0x00001f00


	//   ....[1]....
        /*03a8*/ 	.word	0x00001f20


	//   ....[2]....
        /*03ac*/ 	.word	0x00004430


	//   ....[3]....
        /*03b0*/ 	.word	0x00004450


	//----- nvinfo : EIATTR_MAX_THREADS
	.align		4
.L_93:
        /*03b4*/ 	.byte	0x04, 0x05
        /*03b6*/ 	.short	(.L_95 - .L_94)
.L_94:
        /*03b8*/ 	.word	0x00000180
        /*03bc*/ 	.word	0x00000001
        /*03c0*/ 	.word	0x00000001


	//----- nvinfo : EIATTR_CRS_STACK_SIZE
	.align		4
.L_95:
        /*03c4*/ 	.byte	0x04, 0x1e
        /*03c6*/ 	.short	(.L_97 - .L_96)
.L_96:
        /*03c8*/ 	.word	0x00000000


	//----- nvinfo : EIATTR_CBANK_PARAM_SIZE
	.align		4
.L_97:
        /*03cc*/ 	.byte	0x03, 0x19
        /*03ce*/ 	.short	0x0034


	//----- nvinfo : EIATTR_PARAM_CBANK
	.align		4
        /*03d0*/ 	.byte	0x04, 0x0a
        /*03d2*/ 	.short	(.L_99 - .L_98)
	.align		4
.L_98:
        /*03d4*/ 	.word	index@(.nv.constant0._ZN3cub18CUB_300001_SM_10006detail4scan16DeviceScanKernelINS2_10policy_hubIiiijN4cuda3std3__44plusIvEEE10Policy1000EPiSC_NS0_13ScanTileStateIiLb1EEES9_NS1_10InputValueIiSC_EEjiLb0EiEEvT0_T1_T2_iT3_T4_T5_)
        /*03d8*/ 	.short	0x0380
        /*03da*/ 	.short	0x0034


	//----- nvinfo : EIATTR_SW_WAR
	.align		4
.L_99:
        /*03dc*/ 	.byte	0x04, 0x36
        /*03de*/ 	.short	(.L_101 - .L_100)
.L_100:
        /*03e0*/ 	.word	0x00000008
.L_101:


//--------------------- .nv.info._ZN3cub18CUB_300001_SM_10006detail4scan20DeviceScanInitKernelINS0_13ScanTileStateIiLb1EEEEEvT_i --------------------------
	.section	.nv.info._ZN3cub18CUB_300001_SM_10006detail4scan20DeviceScanInitKernelINS0_13ScanTileStateIiLb1EEEEEvT_i,"",@"SHT_CUDA_INFO"
	.sectionflags	@""
	.align	4


	//----- nvinfo : EIATTR_CUDA_API_VERSION
	.align		4
        /*0000*/ 	.byte	0x04, 0x37
        /*0002*/ 	.short	(.L_103 - .L_102)
.L_102:
        /*0004*/ 	.word	0x00000082


	//----- nvinfo : EIATTR_KPARAM_INFO
	.align		4
.L_103:
        /*0008*/ 	.byte	0x04, 0x17
        /*000a*/ 	.short	(.L_105 - .L_104)
.L_104:
        /*000c*/ 	.word	0x00000000
        /*0010*/ 	.short	0x0001
        /*0012*/ 	.short	0x0008
        /*0014*/ 	.byte	0x00, 0xf0, 0x11, 0x00


	//----- nvinfo : EIATTR_KPARAM_INFO
	.align		4
.L_105:
        /*0018*/ 	.byte	0x04, 0x17
        /*001a*/ 	.short	(.L_107 - .L_106)
.L_106:
        /*001c*/ 	.word	0x00000000
        /*0020*/ 	.short	0x0000
        /*0022*/ 	.short	0x0000
        /*0024*/ 	.byte	0x00, 0xf0, 0x21, 0x00


	//----- nvinfo : EIATTR_SPARSE_MMA_MASK
	.align		4
.L_107:
        /*0028*/ 	.byte	0x03, 0x50
        /*002a*/ 	.short	0x0000


	//----- nvinfo : EIATTR_MAXREG_COUNT
	.align		4
        /*002c*/ 	.byte	0x03, 0x1b
        /*002e*/ 	.short	0x00ff


	//----- nvinfo : EIATTR_MERCURY_ISA_VERSION
	.align		4
        /*0030*/ 	.byte	0x03, 0x5f
        /*0032*/ 	.short	0x0101


	//----- nvinfo : EIATTR_VRC_CTA_INIT_COUNT
	.align		4
        /*0034*/ 	.byte	0x02, 0x4a
	.zero		1
	.zero		1


	//----- nvinfo : EIATTR_EXIT_INSTR_OFFSETS
	.align		4
        /*0038*/ 	.byte	0x04, 0x1c
        /*003a*/ 	.short	(.L_109 - .L_108)


	//   ....[0]....
.L_108:
        /*003c*/ 	.word	0x000000f0


	//   ....[1]....
        /*0040*/ 	.word	0x00000130


	//----- nvinfo : EIATTR_CBANK_PARAM_SIZE
	.align		4
.L_109:
        /*0044*/ 	.byte	0x03, 0x19
        /*0046*/ 	.short	0x000c


	//----- nvinfo : EIATTR_PARAM_CBANK
	.align		4
        /*0048*/ 	.byte	0x04, 0x0a
        /*004a*/ 	.short	(.L_111 - .L_110)
	.align		4
.L_110:
        /*004c*/ 	.word	index@(.nv.constant0._ZN3cub18CUB_300001_SM_10006detail4scan20DeviceScanInitKernelINS0_13ScanTileStateIiLb1EEEEEvT_i)
        /*0050*/ 	.short	0x0380
        /*0052*/ 	.short	0x000c


	//----- nvinfo : EIATTR_SW_WAR
	.align		4
.L_111:
        /*0054*/ 	.byte	0x04, 0x36
        /*0056*/ 	.short	(.L_113 - .L_112)
.L_112:
        /*0058*/ 	.word	0x00000008
.L_113:


//--------------------- .nv.info._ZN3cub18CUB_300001_SM_10006detail11EmptyKernelIvEEvv --------------------------
	.section	.nv.info._ZN3cub18CUB_300001_SM_10006detail11EmptyKernelIvEEvv,"",@"SHT_CUDA_INFO"
	.sectionflags	@""
	.align	4


	//----- nvinfo : EIATTR_CUDA_API_VERSION
	.align		4
        /*0000*/ 	.byte	0x04, 0x37
        /*0002*/ 	.short	(.L_115 - .L_114)
.L_114:
        /*0004*/ 	.word	0x00000082


	//----- nvinfo : EIATTR_SPARSE_MMA_MASK
	.align		4
.L_115:
        /*0008*/ 	.byte	0x03, 0x50
        /*000a*/ 	.short	0x0000


	//----- nvinfo : EIATTR_MAXREG_COUNT
	.align		4
        /*000c*/ 	.byte	0x03, 0x1b
        /*000e*/ 	.short	0x00ff


	//----- nvinfo : EIATTR_MERCURY_ISA_VERSION
	.align		4
        /*0010*/ 	.byte	0x03, 0x5f
        /*0012*/ 	.short	0x0101


	//----- nvinfo : EIATTR_VRC_CTA_INIT_COUNT
	.align		4
        /*0014*/ 	.byte	0x02, 0x4a
	.zero		1
	.zero		1


	//----- nvinfo : EIATTR_EXIT_INSTR_OFFSETS
	.align		4
        /*0018*/ 	.byte	0x04, 0x1c
        /*001a*/ 	.short	(.L_117 - .L_116)


	//   ....[0]....
.L_116:
        /*001c*/ 	.word	0x00000010


	//----- nvinfo : EIATTR_SW_WAR
	.align		4
.L_117:
        /*0020*/ 	.byte	0x04, 0x36
        /*0022*/ 	.short	(.L_119 - .L_118)
.L_118:
        /*0024*/ 	.word	0x00000008
.L_119:


//--------------------- .nv.info._Z9block_addPiS_i --------------------------
	.section	.nv.info._Z9block_addPiS_i,"",@"SHT_CUDA_INFO"
	.sectionflags	@""
	.align	4


	//----- nvinfo : EIATTR_CUDA_API_VERSION
	.align		4
        /*0000*/ 	.byte	0x04, 0x37
        /*0002*/ 	.short	(.L_121 - .L_120)
.L_120:
        /*0004*/ 	.word	0x00000082


	//----- nvinfo : EIATTR_KPARAM_INFO
	.align		4
.L_121:
        /*0008*/ 	.byte	0x04, 0x17
        /*000a*/ 	.short	(.L_123 - .L_122)
.L_122:
        /*000c*/ 	.word	0x00000000
        /*0010*/ 	.short	0x0002
        /*0012*/ 	.short	0x0010
        /*0014*/ 	.byte	0x00, 0xf0, 0x11, 0x00


	//----- nvinfo : EIATTR_KPARAM_INFO
	.align		4
.L_123:
        /*0018*/ 	.byte	0x04, 0x17
        /*001a*/ 	.short	(.L_125 - .L_124)
.L_124:
        /*001c*/ 	.word	0x00000000
        /*0020*/ 	.short	0x0001
        /*0022*/ 	.short	0x0008
        /*0024*/ 	.byte	0x00, 0xf5, 0x21, 0x00


	//----- nvinfo : EIATTR_KPARAM_INFO
	.align		4
.L_125:
        /*0028*/ 	.byte	0x04, 0x17
        /*002a*/ 	.short	(.L_127 - .L_126)
.L_126:
        /*002c*/ 	.word	0x00000000
        /*0030*/ 	.short	0x0000
        /*0032*/ 	.short	0x0000
        /*0034*/ 	.byte	0x00, 0xf5, 0x21, 0x00


	//----- nvinfo : EIATTR_SPARSE_MMA_MASK
	.align		4
.L_127:
        /*0038*/ 	.byte	0x03, 0x50
        /*003a*/ 	.short	0x0000


	//----- nvinfo : EIATTR_MAXREG_COUNT
	.align		4
        /*003c*/ 	.byte	0x03, 0x1b
        /*003e*/ 	.short	0x00ff


	//----- nvinfo : EIATTR_MERCURY_ISA_VERSION
	.align		4
        /*0040*/ 	.byte	0x03, 0x5f
        /*0042*/ 	.short	0x0101


	//----- nvinfo : EIATTR_VRC_CTA_INIT_COUNT
	.align		4
        /*0044*/ 	.byte	0x02, 0x4a
	.zero		1
	.zero		1


	//----- nvinfo : EIATTR_EXIT_INSTR_OFFSETS
	.align		4
        /*0048*/ 	.byte	0x04, 0x1c
        /*004a*/ 	.short	(.L_129 - .L_128)


	//   ....[0]....
.L_128:
        /*004c*/ 	.word	0x00000070


	//   ....[1]....
        /*0050*/ 	.word	0x00000160


	//----- nvinfo : EIATTR_CRS_STACK_SIZE
	.align		4
.L_129:
        /*0054*/ 	.byte	0x04, 0x1e
        /*0056*/ 	.short	(.L_131 - .L_130)
.L_130:
        /*0058*/ 	.word	0x00000000


	//----- nvinfo : EIATTR_CBANK_PARAM_SIZE
	.align		4
.L_131:
        /*005c*/ 	.byte	0x03, 0x19
        /*005e*/ 	.short	0x0014


	//----- nvinfo : EIATTR_PARAM_CBANK
	.align		4
        /*0060*/ 	.byte	0x04, 0x0a
        /*0062*/ 	.short	(.L_133 - .L_132)
	.align		4
.L_132:
        /*0064*/ 	.word	index@(.nv.constant0._Z9block_addPiS_i)
        /*0068*/ 	.short	0x0380
        /*006a*/ 	.short	0x0014


	//----- nvinfo : EIATTR_SW_WAR
	.align		4
.L_133:
        /*006c*/ 	.byte	0x04, 0x36
        /*006e*/ 	.short	(.L_135 - .L_134)
.L_134:
        /*0070*/ 	.word	0x00000008
.L_135:


//--------------------- .nv.info._Z10block_scanPiS_iS_ --------------------------
	.section	.nv.info._Z10block_scanPiS_iS_,"",@"SHT_CUDA_INFO"
	.sectionflags	@""
	.align	4


	//----- nvinfo : EIATTR_CUDA_API_VERSION
	.align		4
        /*0000*/ 	.byte	0x04, 0x37
        /*0002*/ 	.short	(.L_137 - .L_136)
.L_136:
        /*0004*/ 	.word	0x00000082


	//----- nvinfo : EIATTR_KPARAM_INFO
	.align		4
.L_137:
        /*0008*/ 	.byte	0x04, 0x17
        /*000a*/ 	.short	(.L_139 - .L_138)
.L_138:
        /*000c*/ 	.word	0x00000000
        /*0010*/ 	.short	0x0003
        /*0012*/ 	.short	0x0018
        /*0014*/ 	.byte	0x00, 0xf5, 0x21, 0x00


	//----- nvinfo : EIATTR_KPARAM_INFO
	.align		4
.L_139:
        /*0018*/ 	.byte	0x04, 0x17
        /*001a*/ 	.short	(.L_141 - .L_140)
.L_140:
        /*001c*/ 	.word	0x00000000
        /*0020*/ 	.short	0x0002
        /*0022*/ 	.short	0x0010
        /*0024*/ 	.byte	0x00, 0xf0, 0x11, 0x00


	//----- nvinfo : EIATTR_KPARAM_INFO
	.align		4
.L_141:
        /*0028*/ 	.byte	0x04, 0x17
        /*002a*/ 	.short	(.L_143 - .L_142)
.L_142:
        /*002c*/ 	.word	0x00000000
        /*0030*/ 	.short	0x0001
        /*0032*/ 	.short	0x0008
        /*0034*/ 	.byte	0x00, 0xf5, 0x21, 0x00


	//----- nvinfo : EIATTR_KPARAM_INFO
	.align		4
.L_143:
        /*0038*/ 	.byte	0x04, 0x17
        /*003a*/ 	.short	(.L_145 - .L_144)
.L_144:
        /*003c*/ 	.word	0x00000000
        /*0040*/ 	.short	0x0000
        /*0042*/ 	.short	0x0000
        /*0044*/ 	.byte	0x00, 0xf5, 0x21, 0x00


	//----- nvinfo : EIATTR_SPARSE_MMA_MASK
	.align		4
.L_145:
        /*0048*/ 	.byte	0x03, 0x50
        /*004a*/ 	.short	0x0000


	//----- nvinfo : EIATTR_MAXREG_COUNT
	.align		4
        /*004c*/ 	.byte	0x03, 0x1b
        /*004e*/ 	.short	0x00ff


	//----- nvinfo : EIATTR_NUM_BARRIERS
	.align		4
        /*0050*/ 	.byte	0x02, 0x4c
        /*0052*/ 	.byte	0x01
	.zero		1


	//----- nvinfo : EIATTR_MERCURY_ISA_VERSION
	.align		4
        /*0054*/ 	.byte	0x03, 0x5f
        /*0056*/ 	.short	0x0101


	//----- nvinfo : EIATTR_COOP_GROUP_MASK_REGIDS
	.align		4
        /*0058*/ 	.byte	0x04, 0x29
        /*005a*/ 	.short	(.L_147 - .L_146)


	//   ....[0]....
.L_146:
        /*005c*/ 	.word	0xffffffff


	//   ....[1]....
        /*0060*/ 	.word	0xffffffff


	//   ....[2]....
        /*0064*/ 	.word	0xffffffff


	//   ....[3]....
        /*0068*/ 	.word	0xffffffff


	//   ....[4]....
        /*006c*/ 	.word	0xffffffff


	//   ....[5]....
        /*0070*/ 	.word	0xffffffff


	//   ....[6]....
        /*0074*/ 	.word	0xffffffff


	//   ....[7]....
        /*0078*/ 	.word	0xffffffff


	//   ....[8]....
        /*007c*/ 	.word	0xffffffff


	//   ....[9]....
        /*0080*/ 	.word	0xffffffff


	//   ....[10]....
        /*0084*/ 	.word	0x0500000d


	//   ....[11]....
        /*0088*/ 	.word	0x0500000d


	//   ....[12]....
        /*008c*/ 	.word	0x0500000d


	//   ....[13]....
        /*0090*/ 	.word	0x0500000d


	//   ....[14]....
        /*0094*/ 	.word	0x0500000d


	//----- nvinfo : EIATTR_COOP_GROUP_INSTR_OFFSETS
	.align		4
.L_147:
        /*0098*/ 	.byte	0x04, 0x28
        /*009a*/ 	.short	(.L_149 - .L_148)


	//   ....[0]....
.L_148:
        /*009c*/ 	.word	0x00000140


	//   ....[1]....
        /*00a0*/ 	.word	0x00000170


	//   ....[2]....
        /*00a4*/ 	.word	0x000001a0


	//   ....[3]....
        /*00a8*/ 	.word	0x000001d0


	//   ....[4]....
        /*00ac*/ 	.word	0x00000220


	//   ....[5]....
        /*00b0*/ 	.word	0x00000350


	//   ....[6]....
        /*00b4*/ 	.word	0x00000380


	//   ....[7]....
        /*00b8*/ 	.word	0x000003b0


	//   ....[8]....
        /*00bc*/ 	.word	0x000003e0


	//   ....[9]....
        /*00c0*/ 	.word	0x00000410


	//   ....[10]....
        /*00c4*/ 	.word	0x00000670


	//   ....[11]....
        /*00c8*/ 	.word	0x000006f0


	//   ....[12]....
        /*00cc*/ 	.word	0x00000770


	//   ....[13]....
        /*00d0*/ 	.word	0x000007f0


	//   ....[14]....
        /*00d4*/ 	.word	0x00000860


	//----- nvinfo : EIATTR_VRC_CTA_INIT_COUNT
	.align		4
.L_149:
        /*00d8*/ 	.byte	0x02, 0x4a
	.zero		1
	.zero		1


	//----- nvinfo : EIATTR_EXIT_INSTR_OFFSETS
	.align		4
        /*00dc*/ 	.byte	0x04, 0x1c
        /*00de*/ 	.short	(.L_151 - .L_150)


	//   ....[0]....
.L_150:
        /*00e0*/ 	.word	0x00000560


	//   ....[1]....
        /*00e4*/ 	.word	0x00000610


	//----- nvinfo : EIATTR_CRS_STACK_SIZE
	.align		4
.L_151:
        /*00e8*/ 	.byte	0x04, 0x1e
        /*00ea*/ 	.short	(.L_153 - .L_152)
.L_152:
        /*00ec*/ 	.word	0x00000000


	//----- nvinfo : EIATTR_CBANK_PARAM_SIZE
	.align		4
.L_153:
        /*00f0*/ 	.byte	0x03, 0x19
        /*00f2*/ 	.short	0x0020


	//----- nvinfo : EIATTR_PARAM_CBANK
	.align		4
        /*00f4*/ 	.byte	0x04, 0x0a
        /*00f6*/ 	.short	(.L_155 - .L_154)
	.align		4
.L_154:
        /*00f8*/ 	.word	index@(.nv.constant0._Z10block_scanPiS_iS_)
        /*00fc*/ 	.short	0x0380
        /*00fe*/ 	.short	0x0020


	//----- nvinfo : EIATTR_SW_WAR
	.align		4
.L_155:
        /*0100*/ 	.byte	0x04, 0x36
        /*0102*/ 	.short	(.L_157 - .L_156)
.L_156:
        /*0104*/ 	.word	0x00000008
.L_157:


//--------------------- .nv.callgraph             --------------------------
	.section	.nv.callgraph,"",@"SHT_CUDA_CALLGRAPH"
	.align	4
	.sectionentsize	8
	.align		4
        /*0000*/ 	.word	0x00000000
	.align		4
        /*0004*/ 	.word	0xffffffff
	.align		4
        /*0008*/ 	.word	0x00000000
	.align		4
        /*000c*/ 	.word	0xfffffffe
	.align		4
        /*0010*/ 	.word	0x00000000
	.align		4
        /*0014*/ 	.word	0xfffffffd
	.align		4
        /*0018*/ 	.word	0x00000000
	.align		4
        /*001c*/ 	.word	0xfffffffc


//--------------------- .nv.constant4             --------------------------
	.section	.nv.constant4,"a",@progbits
	.align	8
	.align		8
.nv.constant4:
        /*0000*/ 	.dword	_ZN34_INTERNAL_68e7531b_4_k_cu_c74581294cuda3std3__45__cpo5beginE
	.align		8
        /*0008*/ 	.dword	_ZN34_INTERNAL_68e7531b_4_k_cu_c74581294cuda3std3__45__cpo3endE
	.align		8
        /*0010*/ 	.dword	_ZN34_INTERNAL_68e7531b_4_k_cu_c74581294cuda3std3__45__cpo6cbeginE
	.align		8
        /*0018*/ 	.dword	_ZN34_INTERNAL_68e7531b_4_k_cu_c74581294cuda3std3__45__cpo4cendE
	.align		8
        /*0020*/ 	.dword	_ZN34_INTERNAL_68e7531b_4_k_cu_c74581294cuda3std3__45__cpo6rbeginE
	.align		8
        /*0028*/ 	.dword	_ZN34_INTERNAL_68e7531b_4_k_cu_c74581294cuda3std3__45__cpo4rendE
	.align		8
        /*0030*/ 	.dword	_ZN34_INTERNAL_68e7531b_4_k_cu_c74581294cuda3std3__45__cpo7crbeginE
	.align		8
        /*0038*/ 	.dword	_ZN34_INTERNAL_68e7531b_4_k_cu_c74581294cuda3std3__45__cpo5crendE
	.align		8
        /*0040*/ 	.dword	_ZN34_INTERNAL_68e7531b_4_k_cu_c74581294cuda3std3__436_GLOBAL__N__68e7531b_4_k_cu_c74581296ignoreE
	.align		8
        /*0048*/ 	.dword	_ZN34_INTERNAL_68e7531b_4_k_cu_c74581294cuda3std3__419piecewise_constructE
	.align		8
        /*0050*/ 	.dword	_ZN34_INTERNAL_68e7531b_4_k_cu_c74581294cuda3std3__48in_placeE
	.align		8
        /*0058*/ 	.dword	_ZN34_INTERNAL_68e7531b_4_k_cu_c74581294cuda3std3__420unreachable_sentinelE
	.align		8
        /*0060*/ 	.dword	_ZN34_INTERNAL_68e7531b_4_k_cu_c74581294cuda3std3__47nulloptE
	.align		8
        /*0068*/ 	.dword	_ZN34_INTERNAL_68e7531b_4_k_cu_c74581294cuda3std3__48unexpectE
	.align		8
        /*0070*/ 	.dword	_ZN34_INTERNAL_68e7531b_4_k_cu_c74581294cuda3std6ranges3__45__cpo4swapE
	.align		8
        /*0078*/ 	.dword	_ZN34_INTERNAL_68e7531b_4_k_cu_c74581294cuda3std6ranges3__45__cpo9iter_moveE
	.align		8
        /*0080*/ 	.dword	_ZN34_INTERNAL_68e7531b_4_k_cu_c74581294cuda3std6ranges3__45__cpo5beginE
	.align		8
        /*0088*/ 	.dword	_ZN34_INTERNAL_68e7531b_4_k_cu_c74581294cuda3std6ranges3__45__cpo3endE
	.align		8
        /*0090*/ 	.dword	_ZN34_INTERNAL_68e7531b_4_k_cu_c74581294cuda3std6ranges3__45__cpo6cbeginE
	.align		8
        /*0098*/ 	.dword	_ZN34_INTERNAL_68e7531b_4_k_cu_c74581294cuda3std6ranges3__45__cpo4cendE
	.align		8
        /*00a0*/ 	.dword	_ZN34_INTERNAL_68e7531b_4_k_cu_c74581294cuda3std6ranges3__45__cpo7advanceE
	.align		8
        /*00a8*/ 	.dword	_ZN34_INTERNAL_68e7531b_4_k_cu_c74581294cuda3std6ranges3__45__cpo9iter_swapE
	.align		8
        /*00b0*/ 	.dword	_ZN34_INTERNAL_68e7531b_4_k_cu_c74581294cuda3std6ranges3__45__cpo4nextE
	.align		8
        /*00b8*/ 	.dword	_ZN34_INTERNAL_68e7531b_4_k_cu_c74581294cuda3std6ranges3__45__cpo4prevE
	.align		8
        /*00c0*/ 	.dword	_ZN34_INTERNAL_68e7531b_4_k_cu_c74581294cuda3std6ranges3__45__cpo4dataE
	.align		8
        /*00c8*/ 	.dword	_ZN34_INTERNAL_68e7531b_4_k_cu_c74581294cuda3std6ranges3__45__cpo5cdataE
	.align		8
        /*00d0*/ 	.dword	_ZN34_INTERNAL_68e7531b_4_k_cu_c74581294cuda3std6ranges3__45__cpo4sizeE
	.align		8
        /*00d8*/ 	.dword	_ZN34_INTERNAL_68e7531b_4_k_cu_c74581294cuda3std6ranges3__45__cpo5ssizeE
	.align		8
        /*00e0*/ 	.dword	_ZN34_INTERNAL_68e7531b_4_k_cu_c74581294cuda3std6ranges3__45__cpo8distanceE
	.align		8
        /*00e8*/ 	.dword	_ZN34_INTERNAL_68e7531b_4_k_cu_c74581296thrust24THRUST_300001_SM_1000_NS6system6detail10sequential3seqE
	.align		8
        /*00f0*/ 	.dword	_ZN34_INTERNAL_68e7531b_4_k_cu_c74581296thrust24THRUST_300001_SM_1000_NS12placeholders2_1E
	.align		8
        /*00f8*/ 	.dword	_ZN34_INTERNAL_68e7531b_4_k_cu_c74581296thrust24THRUST_300001_SM_1000_NS12placeholders2_2E
	.align		8
        /*0100*/ 	.dword	_ZN34_INTERNAL_68e7531b_4_k_cu_c74581296thrust24THRUST_300001_SM_1000_NS12placeholders2_3E
	.align		8
        /*0108*/ 	.dword	_ZN34_INTERNAL_68e7531b_4_k_cu_c74581296thrust24THRUST_300001_SM_1000_NS12placeholders2_4E
	.align		8
        /*0110*/ 	.dword	_ZN34_INTERNAL_68e7531b_4_k_cu_c74581296thrust24THRUST_300001_SM_1000_NS12placeholders2_5E
	.align		8
        /*0118*/ 	.dword	_ZN34_INTERNAL_68e7531b_4_k_cu_c74581296thrust24THRUST_300001_SM_1000_NS12placeholders2_6E
	.align		8
        /*0120*/ 	.dword	_ZN34_INTERNAL_68e7531b_4_k_cu_c74581296thrust24THRUST_300001_SM_1000_NS12placeholders2_7E
	.align		8
        /*0128*/ 	.dword	_ZN34_INTERNAL_68e7531b_4_k_cu_c74581296thrust24THRUST_300001_SM_1000_NS12placeholders2_8E
	.align		8
        /*0130*/ 	.dword	_ZN34_INTERNAL_68e7531b_4_k_cu_c74581296thrust24THRUST_300001_SM_1000_NS12placeholders2_9E
	.align		8
        /*0138*/ 	.dword	_ZN34_INTERNAL_68e7531b_4_k_cu_c74581296thrust24THRUST_300001_SM_1000_NS12placeholders3_10E


//--------------------- .text._ZN3cub18CUB_300001_SM_10006detail4scan16DeviceScanKernelINS2_10policy_hubIiiijN4cuda3std3__44plusIvEEE10Policy1000EPiSC_NS0_13ScanTileStateIiLb1EEES9_NS1_10InputValueIiSC_EEjiLb0EiEEvT0_T1_T2_iT3_T4_T5_ --------------------------
	.section	.text._ZN3cub18CUB_300001_SM_10006detail4scan16DeviceScanKernelINS2_10policy_hubIiiijN4cuda3std3__44plusIvEEE10Policy1000EPiSC_NS0_13ScanTileStateIiLb1EEES9_NS1_10InputValueIiSC_EEjiLb0EiEEvT0_T1_T2_iT3_T4_T5_,"ax",@progbits
	.align	128
        .global         _ZN3cub18CUB_300001_SM_10006detail4scan16DeviceScanKernelINS2_10policy_hubIiiijN4cuda3std3__44plusIvEEE10Policy1000EPiSC_NS0_13ScanTileStateIiLb1EEES9_NS1_10InputValueIiSC_EEjiLb0EiEEvT0_T1_T2_iT3_T4_T5_
        .type           _ZN3cub18CUB_300001_SM_10006detail4scan16DeviceScanKernelINS2_10policy_hubIiiijN4cuda3std3__44plusIvEEE10Policy1000EPiSC_NS0_13ScanTileStateIiLb1EEES9_NS1_10InputValueIiSC_EEjiLb0EiEEvT0_T1_T2_iT3_T4_T5_,@function
        .size           _ZN3cub18CUB_300001_SM_10006detail4scan16DeviceScanKernelINS2_10policy_hubIiiijN4cuda3std3__44plusIvEEE10Policy1000EPiSC_NS0_13ScanTileStateIiLb1EEES9_NS1_10InputValueIiSC_EEjiLb0EiEEvT0_T1_T2_iT3_T4_T5_,(.L_x_106 - _ZN3cub18CUB_300001_SM_10006detail4scan16DeviceScanKernelINS2_10policy_hubIiiijN4cuda3std3__44plusIvEEE10Policy1000EPiSC_NS0_13ScanTileStateIiLb1EEES9_NS1_10InputValueIiSC_EEjiLb0EiEEvT0_T1_T2_iT3_T4_T5_)
        .other          _ZN3cub18CUB_300001_SM_10006detail4scan16DeviceScanKernelINS2_10policy_hubIiiijN4cuda3std3__44plusIvEEE10Policy1000EPiSC_NS0_13ScanTileStateIiLb1EEES9_NS1_10InputValueIiSC_EEjiLb0EiEEvT0_T1_T2_iT3_T4_T5_,@"STO_CUDA_ENTRY STV_DEFAULT"
_ZN3cub18CUB_300001_SM_10006detail4scan16DeviceScanKernelINS2_10policy_hubIiiijN4cuda3std3__44plusIvEEE10Policy1000EPiSC_NS0_13ScanTileStateIiLb1EEES9_NS1_10InputValueIiSC_EEjiLb0EiEEvT0_T1_T2_iT3_T4_T5_:
.text._ZN3cub18CUB_300001_SM_10006detail4scan16DeviceScanKernelINS2_10policy_hubIiiijN4cuda3std3__44plusIvEEE10Policy1000EPiSC_NS0_13ScanTileStateIiLb1EEES9_NS1_10InputValueIiSC_EEjiLb0EiEEvT0_T1_T2_iT3_T4_T5_:
[----:B------:R-:W-:Y:S01]  /*0000*/  LDC R1, c[0x0][0x37c] ;  /* 0x0000df00ff017b82 */ /* 0x000fe20000000800 */
[----:B------:R-:W0:Y:S07]  /*0010*/  LDCU UR4, c[0x0][0x3a0] ;  /* 0x00007400ff0477ac */ /* 0x000e2e0008000800 */
[----:B------:R-:W1:Y:S01]  /*0020*/  LDC R38, c[0x0][0x398] ;  /* 0x0000e600ff267b82 */ /* 0x000e620000000800 */
[----:B------:R-:W2:Y:S01]  /*0030*/  LDCU.64 UR8, c[0x0][0x358] ;  /* 0x00006b00ff0877ac */ /* 0x000ea20008000a00 */
[----:B------:R-:W3:Y:S01]  /*0040*/  LDCU UR5, c[0x0][0x3b0] ;  /* 0x00007600ff0577ac */ /* 0x000ee20008000800 */
[----:B0-----:R-:W-:-:S06]  /*0050*/  UPRMT UR4, UR4, 0x7770, URZ ;  /* 0x0000777004047896 */ /* 0x001fcc00080000ff */
[----:B------:R-:W-:-:S13]  /*0060*/  ISETP.NE.AND P0, PT, RZ, UR4, PT ;  /* 0x00000004ff007c0c */ /* 0x000fda000bf05270 */
[----:B------:R-:W2:Y:S02]  /*0070*/  @P0 LDC.64 R2, c[0x0][0x3a8] ;  /* 0x0000ea00ff020b82 */ /* 0x000ea40000000a00 */
[----:B--2---:R0:W5:Y:S06]  /*0080*/  @P0 LDG.E R39, desc[UR8][R2.64] ;  /* 0x0000000802270981 */ /* 0x00416c000c1e1900 */
[----:B------:R-:W1:Y:S02]  /*0090*/  S2UR UR4, SR_CTAID.X ;  /* 0x00000000000479c3 */ /* 0x000e640000002500 */
[----:B-1----:R-:W-:-:S04]  /*00a0*/  VIADD R38, R38, UR4 ;  /* 0x0000000426267c36 */ /* 0x002fc80008000000 */
[----:B------:R-:W-:-:S05]  /*00b0*/  IMAD R5, R38, 0x2100, RZ ;  /* 0x0000210026057824 */ /* 0x000fca00078e02ff */
[----:B---3--:R-:W-:Y:S01]  /*00c0*/  IADD3 R0, PT, PT, -R5, UR5, RZ ;  /* 0x0000000505007c10 */ /* 0x008fe2000fffe1ff */
[----:B------:R-:W1:Y:S03]  /*00d0*/  @!P0 LDC R39, c[0x0][0x3a8] ;  /* 0x0000ea00ff278b82 */ /* 0x000e660000000800 */
[----:B------:R-:W-:-:S13]  /*00e0*/  ISETP.GE.U32.AND P0, PT, R0, 0x2101, PT ;  /* 0x000021010000780c */ /* 0x000fda0003f06070 */
[----:B0-----:R-:W-:Y:S05]  /*00f0*/  @!P0 BRA `(.L_x_0) ;  /* 0x0000001c00848947 */ /* 0x001fea0003800000 */
[----:B------:R-:W0:Y:S01]  /*0100*/  S2R R49, SR_TID.X ;  /* 0x0000000000317919 */ /* 0x000e220000002100 */
[----:B------:R-:W2:Y:S01]  /*0110*/  LDCU.64 UR4, c[0x0][0x380] ;  /* 0x00007000ff0477ac */ /* 0x000ea20008000a00 */
[C---:B0-----:R-:W-:Y:S02]  /*0120*/  LOP3.LUT R0, R49.reuse, 0x1f, RZ, 0xc0, !PT ;  /* 0x0000001f31007812 */ /* 0x041fe400078ec0ff */
[----:B------:R-:W-:-:S05]  /*0130*/  LOP3.LUT R3, R49, 0x3e0, RZ, 0xc0, !PT ;  /* 0x000003e031037812 */ /* 0x000fca00078ec0ff */
[----:B------:R-:W-:-:S05]  /*0140*/  IMAD R0, R3, 0x16, R0 ;  /* 0x0000001603007824 */ /* 0x000fca00078e0200 */
[----:B------:R-:W-:-:S05]  /*0150*/  IADD3 R0, P0, PT, R5, R0, RZ ;  /* 0x0000000005007210 */ /* 0x000fca0007f1e0ff */
[----:B------:R-:W-:Y:S02]  /*0160*/  IMAD.X R3, RZ, RZ, RZ, P0 ;  /* 0x000000ffff037224 */ /* 0x000fe400000e06ff */
[----:B------:R-:W-:-:S03]  /*0170*/  IMAD.SHL.U32 R45, R0, 0x4, RZ ;  /* 0x00000004002d7824 */ /* 0x000fc600078e00ff */
[----:B------:R-:W-:Y:S02]  /*0180*/  SHF.L.U64.HI R3, R0, 0x2, R3 ;  /* 0x0000000200037819 */ /* 0x000fe40000010203 */
[----:B--2---:R-:W-:-:S04]  /*0190*/  IADD3 R4, P0, PT, R45, UR4, RZ ;  /* 0x000000042d047c10 */ /* 0x004fc8000ff1e0ff */
[----:B------:R-:W-:-:S05]  /*01a0*/  IADD3.X R5, PT, PT, R3, UR5, RZ, P0, !PT ;  /* 0x0000000503057c10 */ /* 0x000fca00087fe4ff */
[----:B------:R-:W2:Y:S04]  /*01b0*/  LDG.E R7, desc[UR8][R4.64] ;  /* 0x0000000804077981 */ /* 0x000ea8000c1e1900 */
[----:B------:R-:W3:Y:S04]  /*01c0*/  LDG.E R9, desc[UR8][R4.64+0x80] ;  /* 0x0000800804097981 */ /* 0x000ee8000c1e1900 */
[----:B------:R-:W4:Y:S04]  /*01d0*/  LDG.E R11, desc[UR8][R4.64+0x100] ;  /* 0x00010008040b7981 */ /* 0x000f28000c1e1900 */
        /* <DEDUP_REMOVED lines=18> */
[----:B------:R-:W4:Y:S01]  /*0300*/  LDG.E R18, desc[UR8][R4.64+0xa80] ;  /* 0x000a800804127981 */ /* 0x000f22000c1e1900 */
[----:B------:R-:W0:Y:S01]  /*0310*/  S2UR UR5, SR_CgaCtaId ;  /* 0x00000000000579c3 */ /* 0x000e220000008800 */
[----:B------:R-:W-:Y:S01]  /*0320*/  SHF.R.U32.HI R40, RZ, 0x5, R49 ;  /* 0x00000005ff287819 */ /* 0x000fe20000011631 */
[----:B------:R-:W-:Y:S01]  /*0330*/  UMOV UR4, 0x400 ;  /* 0x0000040000047882 */ /* 0x000fe20000000000 */
[----:B------:R-:W1:Y:S01]  /*0340*/  S2R R47, SR_LANEID ;  /* 0x00000000002f7919 */ /* 0x000e620000000000 */
[----:B------:R-:W-:Y:S01]  /*0350*/  ISETP.NE.AND P0, PT, R38, RZ, PT ;  /* 0x000000ff2600720c */ /* 0x000fe20003f05270 */
[----:B------:R-:W-:Y:S01]  /*0360*/  BSSY.RECONVERGENT B0, `(.L_x_1) ;  /* 0x0000168000007945 */ /* 0x000fe20003800200 */
[----:B0-----:R-:W-:Y:S01]  /*0370*/  ULEA UR4, UR5, UR4, 0x18 ;  /* 0x0000000405047291 */ /* 0x001fe2000f8ec0ff */
[----:B-1----:R-:W-:-:S05]  /*0380*/  IMAD R2, R40, 0x2c0, R47 ;  /* 0x000002c028027824 */ /* 0x002fca00078e022f */
[----:B------:R-:W-:-:S05]  /*0390*/  LEA R2, R2, UR4, 0x2 ;  /* 0x0000000402027c11 */ /* 0x000fca000f8e10ff */
[----:B------:R-:W-:Y:S01]  /*03a0*/  IMAD R0, R47, 0x54, R2 ;  /* 0x000000542f007824 */ /* 0x000fe200078e0202 */
[----:B--2---:R0:W-:Y:S04]  /*03b0*/  STS [R2], R7 ;  /* 0x0000000702007388 */ /* 0x0041e80000000800 */
[----:B---3--:R0:W-:Y:S04]  /*03c0*/  STS [R2+0x80], R9 ;  /* 0x0000800902007388 */ /* 0x0081e80000000800 */
[----:B----4-:R0:W-:Y:S04]  /*03d0*/  STS [R2+0x100], R11 ;  /* 0x0001000b02007388 */ /* 0x0101e80000000800 */
[----:B------:R0:W-:Y:S04]  /*03e0*/  STS [R2+0x180], R13 ;  /* 0x0001800d02007388 */ /* 0x0001e80000000800 */
        /* <DEDUP_REMOVED lines=17> */
[----:B------:R0:W-:Y:S01]  /*0500*/  STS [R2+0xa80], R18 ;  /* 0x000a801202007388 */ /* 0x0001e20000000800 */
[----:B------:R-:W-:-:S03]  /*0510*/  NOP ;  /* 0x0000000000007918 */ /* 0x000fc60000000000 */
[----:B------:R0:W1:Y:S04]  /*0520*/  LDS.64 R4, [R0] ;  /* 0x0000000000047984 */ /* 0x0000680000000a00 */
[----:B------:R0:W2:Y:S04]  /*0530*/  LDS.64 R6, [R0+0x8] ;  /* 0x0000080000067984 */ /* 0x0000a80000000a00 */
[----:B------:R0:W3:Y:S04]  /*0540*/  LDS.64 R8, [R0+0x10] ;  /* 0x0000100000087984 */ /* 0x0000e80000000a00 */
[----:B------:R0:W4:Y:S04]  /*0550*/  LDS.64 R10, [R0+0x18] ;  /* 0x00001800000a7984 */ /* 0x0001280000000a00 */
[----:B------:R0:W0:Y:S04]  /*0560*/  LDS.64 R12, [R0+0x20] ;  /* 0x00002000000c7984 */ /* 0x0000280000000a00 */
[----:B------:R0:W0:Y:S04]  /*0570*/  LDS.64 R14, [R0+0x28] ;  /* 0x00002800000e7984 */ /* 0x0000280000000a00 */
[----:B------:R0:W0:Y:S04]  /*0580*/  LDS.64 R28, [R0+0x30] ;  /* 0x00003000001c7984 */ /* 0x0000280000000a00 */
[----:B------:R0:W0:Y:S04]  /*0590*/  LDS.64 R30, [R0+0x38] ;  /* 0x00003800001e7984 */ /* 0x0000280000000a00 */
[----:B------:R0:W0:Y:S04]  /*05a0*/  LDS.64 R32, [R0+0x40] ;  /* 0x0000400000207984 */ /* 0x0000280000000a00 */
[----:B------:R0:W0:Y:S04]  /*05b0*/  LDS.64 R34, [R0+0x48] ;  /* 0x0000480000227984 */ /* 0x0000280000000a00 */
[----:B------:R0:W0:Y:S01]  /*05c0*/  LDS.64 R36, [R0+0x50] ;  /* 0x0000500000247984 */ /* 0x0000220000000a00 */
[----:B------:R-:W-:Y:S06]  /*05d0*/  BAR.SYNC.DEFER_BLOCKING 0x0 ;  /* 0x0000000000007b1d */ /* 0x000fec0000010000 */
[----:B-1----:R-:W-:Y:S05]  /*05e0*/  @P0 BRA `(.L_x_2) ;  /* 0x00000004001c0947 */ /* 0x002fea0003800000 */
[----:B0-2---:R-:W-:Y:S02]  /*05f0*/  IADD3 R16, PT, PT, R6, R5, R4 ;  /* 0x0000000506107210 */ /* 0x005fe40007ffe004 */
[C---:B------:R-:W-:Y:S02]  /*0600*/  ISETP.NE.AND P1, PT, R47.reuse, 0x1f, PT ;  /* 0x0000001f2f00780c */ /* 0x040fe40003f25270 */
[----:B---3--:R-:W-:Y:S02]  /*0610*/  IADD3 R16, PT, PT, R8, R7, R16 ;  /* 0x0000000708107210 */ /* 0x008fe40007ffe010 */
[----:B------:R-:W-:Y:S02]  /*0620*/  ISETP.NE.AND P2, PT, R47, RZ, PT ;  /* 0x000000ff2f00720c */ /* 0x000fe40003f45270 */
[----:B----4-:R-:W-:-:S04]  /*0630*/  IADD3 R16, PT, PT, R10, R9, R16 ;  /* 0x000000090a107210 */ /* 0x010fc80007ffe010 */
[----:B------:R-:W-:-:S03]  /*0640*/  IADD3 R16, PT, PT, R12, R11, R16 ;  /* 0x0000000b0c107210 */ /* 0x000fc60007ffe010 */
[----:B------:R-:W-:Y:S02]  /*0650*/  @!P1 LEA R43, R40, UR4, 0x2 ;  /* 0x00000004282b9c11 */ /* 0x000fe4000f8e10ff */
[----:B------:R-:W-:-:S04]  /*0660*/  IADD3 R16, PT, PT, R14, R13, R16 ;  /* 0x0000000d0e107210 */ /* 0x000fc80007ffe010 */
[----:B------:R-:W-:-:S04]  /*0670*/  IADD3 R16, PT, PT, R28, R15, R16 ;  /* 0x0000000f1c107210 */ /* 0x000fc80007ffe010 */
[----:B------:R-:W-:-:S04]  /*0680*/  IADD3 R16, PT, PT, R30, R29, R16 ;  /* 0x0000001d1e107210 */ /* 0x000fc80007ffe010 */
[----:B------:R-:W-:-:S04]  /*0690*/  IADD3 R16, PT, PT, R32, R31, R16 ;  /* 0x0000001f20107210 */ /* 0x000fc80007ffe010 */
[----:B------:R-:W-:-:S04]  /*06a0*/  IADD3 R16, PT, PT, R34, R33, R16 ;  /* 0x0000002122107210 */ /* 0x000fc80007ffe010 */
[----:B------:R-:W-:-:S05]  /*06b0*/  IADD3 R16, PT, PT, R36, R35, R16 ;  /* 0x0000002324107210 */ /* 0x000fca0007ffe010 */
[----:B------:R-:W-:-:S05]  /*06c0*/  IMAD.IADD R37, R37, 0x1, R16 ;  /* 0x0000000125257824 */ /* 0x000fca00078e0210 */
[----:B------:R-:W0:Y:S02]  /*06d0*/  SHFL.UP P0, R16, R37, 0x1, RZ ;  /* 0x0420000025107989 */ /* 0x000e2400000000ff */
[----:B0-----:R-:W-:-:S05]  /*06e0*/  @P0 IMAD.IADD R16, R37, 0x1, R16 ;  /* 0x0000000125100824 */ /* 0x001fca00078e0210 */
[----:B------:R-:W0:Y:S02]  /*06f0*/  SHFL.UP P0, R21, R16, 0x2, RZ ;  /* 0x0440000010157989 */ /* 0x000e2400000000ff */
[----:B0-----:R-:W-:-:S05]  /*0700*/  @P0 IMAD.IADD R21, R16, 0x1, R21 ;  /* 0x0000000110150824 */ /* 0x001fca00078e0215 */
[----:B------:R-:W0:Y:S02]  /*0710*/  SHFL.UP P0, R24, R21, 0x4, RZ ;  /* 0x0480000015187989 */ /* 0x000e2400000000ff */
[----:B0-----:R-:W-:-:S05]  /*0720*/  @P0 IMAD.IADD R24, R21, 0x1, R24 ;  /* 0x0000000115180824 */ /* 0x001fca00078e0218 */
[----:B------:R-:W0:Y:S02]  /*0730*/  SHFL.UP P0, R41, R24, 0x8, RZ ;  /* 0x0500000018297989 */ /* 0x000e2400000000ff */
[----:B0-----:R-:W-:-:S05]  /*0740*/  @P0 IMAD.IADD R41, R24, 0x1, R41 ;  /* 0x0000000118290824 */ /* 0x001fca00078e0229 */
[----:B------:R-:W0:Y:S02]  /*0750*/  SHFL.UP P0, R38, R41, 0x10, RZ ;  /* 0x0600000029267989 */ /* 0x000e2400000000ff */
[----:B0-----:R-:W-:Y:S01]  /*0760*/  @P0 IMAD.IADD R38, R41, 0x1, R38 ;  /* 0x0000000129260824 */ /* 0x001fe200078e0226 */
[----:B------:R-:W-:-:S03]  /*0770*/  ISETP.NE.AND P0, PT, R40, 0x2, PT ;  /* 0x000000022800780c */ /* 0x000fc60003f05270 */
[----:B------:R-:W-:Y:S01]  /*0780*/  IMAD.IADD R37, R38, 0x1, -R37 ;  /* 0x0000000126257824 */ /* 0x000fe200078e0a25 */
[----:B------:R-:W-:Y:S01]  /*0790*/  @!P1 STS [R43+0x10], R38 ;  /* 0x000010262b009388 */ /* 0x000fe20000000800 */
[----:B------:R-:W-:Y:S01]  /*07a0*/  BAR.SYNC.DEFER_BLOCKING 0x0 ;  /* 0x0000000000007b1d */ /* 0x000fe20000010000 */
[----:B------:R-:W-:Y:S02]  /*07b0*/  ISETP.NE.AND P1, PT, R40, 0x9, PT ;  /* 0x000000092800780c */ /* 0x000fe40003f25270 */
[----:B------:R-:W-:-:S03]  /*07c0*/  SEL R37, R37, RZ, P2 ;  /* 0x000000ff25257207 */ /* 0x000fc60001000000 */
[----:B------:R-:W0:Y:S04]  /*07d0*/  LDS.128 R16, [UR4+0x10] ;  /* 0x00001004ff107984 */ /* 0x000e280008000c00 */
[----:B------:R-:W1:Y:S04]  /*07e0*/  LDS.128 R20, [UR4+0x20] ;  /* 0x00002004ff147984 */ /* 0x000e680008000c00 */
[----:B------:R-:W2:Y:S01]  /*07f0*/  LDS.128 R24, [UR4+0x30] ;  /* 0x00003004ff187984 */ /* 0x000ea20008000c00 */
[----:B0-----:R-:W-:-:S04]  /*0800*/  IMAD.IADD R17, R16, 0x1, R17 ;  /* 0x0000000110117824 */ /* 0x001fc800078e0211 */
[----:B------:R-:W-:Y:S01]  /*0810*/  IMAD.IADD R18, R18, 0x1, R17 ;  /* 0x0000000112127824 */ /* 0x000fe200078e0211 */
[----:B------:R-:W-:Y:S02]  /*0820*/  SEL R16, R17, R16, !P0 ;  /* 0x0000001011107207 */ /* 0x000fe40004000000 */
[----:B------:R-:W-:Y:S01]  /*0830*/  ISETP.NE.AND P0, PT, R40, 0x3, PT ;  /* 0x000000032800780c */ /* 0x000fe20003f05270 */
[----:B------:R-:W-:-:S03]  /*0840*/  IMAD.IADD R19, R19, 0x1, R18 ;  /* 0x0000000113137824 */ /* 0x000fc600078e0212 */
[----:B------:R-:W-:Y:S01]  /*0850*/  SEL R16, R18, R16, !P0 ;  /* 0x0000001012107207 */ /* 0x000fe20004000000 */
[----:B-1----:R-:W-:Y:S01]  /*0860*/  IMAD.IADD R20, R19, 0x1, R20 ;  /* 0x0000000113147824 */ /* 0x002fe200078e0214 */
[----:B------:R-:W-:-:S03]  /*0870*/  ISETP.NE.AND P0, PT, R40, 0x4, PT ;  /* 0x000000042800780c */ /* 0x000fc60003f05270 */
[----:B------:R-:W-:Y:S01]  /*0880*/  IMAD.IADD R21, R21, 0x1, R20 ;  /* 0x0000000115157824 */ /* 0x000fe200078e0214 */
[----:B------:R-:W-:Y:S02]  /*0890*/  SEL R16, R19, R16, !P0 ;  /* 0x0000001013107207 */ /* 0x000fe40004000000 */
[----:B------:R-:W-:Y:S01]  /*08a0*/  ISETP.NE.AND P0, PT, R40, 0x5, PT ;  /* 0x000000052800780c */ /* 0x000fe20003f05270 */
[----:B------:R-:W-:-:S03]  /*08b0*/  IMAD.IADD R22, R22, 0x1, R21 ;  /* 0x0000000116167824 */ /* 0x000fc600078e0215 */
[----:B------:R-:W-:Y:S01]  /*08c0*/  SEL R16, R20, R16, !P0 ;  /* 0x0000001014107207 */ /* 0x000fe20004000000 */
[----:B------:R-:W-:Y:S01]  /*08d0*/  IMAD.IADD R23, R23, 0x1, R22 ;  /* 0x0000000117177824 */ /* 0x000fe200078e0216 */
[----:B------:R-:W-:-:S03]  /*08e0*/  ISETP.NE.AND P0, PT, R40, 0x6, PT ;  /* 0x000000062800780c */ /* 0x000fc60003f05270 */
[----:B--2---:R-:W-:Y:S01]  /*08f0*/  IMAD.IADD R24, R23, 0x1, R24 ;  /* 0x0000000117187824 */ /* 0x004fe200078e0218 */
[----:B------:R-:W-:Y:S02]  /*0900*/  SEL R16, R21, R16, !P0 ;  /* 0x0000001015107207 */ /* 0x000fe40004000000 */
[----:B------:R-:W-:Y:S01]  /*0910*/  ISETP.NE.AND P0, PT, R40, 0x7, PT ;  /* 0x000000072800780c */ /* 0x000fe20003f05270 */
[----:B------:R-:W-:-:S03]  /*0920*/  IMAD.IADD R25, R25, 0x1, R24 ;  /* 0x0000000119197824 */ /* 0x000fc600078e0218 */
[----:B------:R-:W-:Y:S01]  /*0930*/  SEL R16, R22, R16, !P0 ;  /* 0x0000001016107207 */ /* 0x000fe20004000000 */
[----:B------:R-:W-:Y:S01]  /*0940*/  IMAD.IADD R26, R26, 0x1, R25 ;  /* 0x000000011a1a7824 */ /* 0x000fe200078e0219 */
[----:B------:R-:W-:-:S04]  /*0950*/  ISETP.NE.AND P0, PT, R40, 0x8, PT ;  /* 0x000000082800780c */ /* 0x000fc80003f05270 */
[----:B------:R-:W-:Y:S02]  /*0960*/  SEL R16, R23, R16, !P0 ;  /* 0x0000001017107207 */ /* 0x000fe40004000000 */
[----:B------:R-:W-:Y:S02]  /*0970*/  ISETP.NE.AND P0, PT, R40, 0xa, PT ;  /* 0x0000000a2800780c */ /* 0x000fe40003f05270 */
[----:B------:R-:W-:Y:S02]  /*0980*/  SEL R16, R24, R16, !P1 ;  /* 0x0000001018107207 */ /* 0x000fe40004800000 */
[----:B------:R-:W-:Y:S02]  /*0990*/  ISETP.NE.AND P1, PT, R40, 0xb, PT ;  /* 0x0000000b2800780c */ /* 0x000fe40003f25270 */
[----:B------:R-:W-:Y:S02]  /*09a0*/  SEL R16, R25, R16, !P0 ;  /* 0x0000001019107207 */ /* 0x000fe40004000000 */
[----:B------:R-:W-:-:S02]  /*09b0*/  ISETP.GE.U32.AND P0, PT, R49, 0x20, PT ;  /* 0x000000203100780c */ /* 0x000fc40003f06070 */
[----:B------:R-:W-:Y:S02]  /*09c0*/  SEL R16, R26, R16, !P1 ;  /* 0x000000101a107207 */ /* 0x000fe40004800000 */
[----:B------:R-:W-:Y:S02]  /*09d0*/  ISETP.NE.AND P1, PT, R49, RZ, PT ;  /* 0x000000ff3100720c */ /* 0x000fe40003f25270 */
[----:B------:R-:W-:Y:S02]  /*09e0*/  SEL R16, R16, RZ, P0 ;  /* 0x000000ff10107207 */ /* 0x000fe40000000000 */
[--C-:B-----5:R-:W-:Y:S02]  /*09f0*/  IADD3 R27, PT, PT, R26, R27, R39.reuse ;  /* 0x0000001b1a1b7210 */ /* 0x120fe40007ffe027 */
[----:B------:R-:W-:-:S07]  /*0a00*/  IADD3 R16, PT, PT, R16, R37, R39 ;  /* 0x0000002510107210 */ /* 0x000fce0007ffe027 */
[----:B------:R-:W-:Y:S05]  /*0a10*/  @P1 BRA `(.L_x_3) ;  /* 0x0000000c00f01947 */ /* 0x000fea0003800000 */
[----:B------:R-:W0:Y:S01]  /*0a20*/  LDC.64 R18, c[0x0][0x390] ;  /* 0x0000e400ff127b82 */ /* 0x000e220000000a00 */
[----:B------:R-:W-:-:S05]  /*0a30*/  IMAD.MOV.U32 R26, RZ, RZ, 0x65 ;  /* 0x00000065ff1a7424 */ /* 0x000fca00078e00ff */
[----:B0-----:R0:W-:Y:S01]  /*0a40*/  ST.E.64.STRONG.GPU desc[UR8][R18.64+0x100], R26 ;  /* 0x0001001a12007985 */ /* 0x0011e2000c10fb08 */
[----:B------:R-:W-:Y:S05]  /*0a50*/  BRA `(.L_x_3) ;  /* 0x0000000c00e07947 */ /* 0x000fea0003800000 */
.L_x_2:
        /* <DEDUP_REMOVED lines=20> */
[----:B-----5:R-:W0:Y:S02]  /*0ba0*/  SHFL.UP P0, R39, R24, 0x8, RZ ;  /* 0x0500000018277989 */ /* 0x020e2400000000ff */
[----:B0-----:R-:W-:-:S05]  /*0bb0*/  @P0 IMAD.IADD R39, R24, 0x1, R39 ;  /* 0x0000000118270824 */ /* 0x001fca00078e0227 */
[----:B------:R-:W0:Y:S02]  /*0bc0*/  SHFL.UP P0, R42, R39, 0x10, RZ ;  /* 0x06000000272a7989 */ /* 0x000e2400000000ff */
[----:B0-----:R-:W-:Y:S01]  /*0bd0*/  @P0 IMAD.IADD R42, R39, 0x1, R42 ;  /* 0x00000001272a0824 */ /* 0x001fe200078e022a */
[----:B------:R-:W-:-:S03]  /*0be0*/  ISETP.NE.AND P0, PT, R40, 0x2, PT ;  /* 0x000000022800780c */ /* 0x000fc60003f05270 */
[----:B------:R-:W-:Y:S01]  /*0bf0*/  IMAD.IADD R37, R42, 0x1, -R37 ;  /* 0x000000012a257824 */ /* 0x000fe200078e0a25 */
[----:B------:R-:W-:Y:S01]  /*0c00*/  @!P1 STS [R41+0x10], R42 ;  /* 0x0000102a29009388 */ /* 0x000fe20000000800 */
[----:B------:R-:W-:Y:S01]  /*0c10*/  BAR.SYNC.DEFER_BLOCKING 0x0 ;  /* 0x0000000000007b1d */ /* 0x000fe20000010000 */
[----:B------:R-:W-:-:S05]  /*0c20*/  ISETP.NE.AND P1, PT, R40, 0x9, PT ;  /* 0x000000092800780c */ /* 0x000fca0003f25270 */
[----:B------:R-:W0:Y:S04]  /*0c30*/  LDS.128 R16, [UR4+0x10] ;  /* 0x00001004ff107984 */ /* 0x000e280008000c00 */
[----:B------:R-:W1:Y:S04]  /*0c40*/  LDS.128 R20, [UR4+0x20] ;  /* 0x00002004ff147984 */ /* 0x000e680008000c00 */
[----:B------:R-:W2:Y:S01]  /*0c50*/  LDS.128 R24, [UR4+0x30] ;  /* 0x00003004ff187984 */ /* 0x000ea20008000c00 */
[----:B0-----:R-:W-:-:S04]  /*0c60*/  IMAD.IADD R17, R16, 0x1, R17 ;  /* 0x0000000110117824 */ /* 0x001fc800078e0211 */
[----:B------:R-:W-:Y:S01]  /*0c70*/  IMAD.IADD R18, R18, 0x1, R17 ;  /* 0x0000000112127824 */ /* 0x000fe200078e0211 */
[----:B------:R-:W-:Y:S02]  /*0c80*/  SEL R16, R17, R16, !P0 ;  /* 0x0000001011107207 */ /* 0x000fe40004000000 */
[----:B------:R-:W-:Y:S01]  /*0c90*/  ISETP.NE.AND P0, PT, R40, 0x3, PT ;  /* 0x000000032800780c */ /* 0x000fe20003f05270 */
[----:B------:R-:W-:Y:S01]  /*0ca0*/  IMAD.IADD R19, R19, 0x1, R18 ;  /* 0x0000000113137824 */ /* 0x000fe200078e0212 */
[----:B------:R-:W-:Y:S02]  /*0cb0*/  SEL R17, R37, RZ, P2 ;  /* 0x000000ff25117207 */ /* 0x000fe40001000000 */
        /* <DEDUP_REMOVED lines=16> */
[----:B------:R-:W-:-:S03]  /*0dc0*/  ISETP.NE.AND P0, PT, R40, 0x8, PT ;  /* 0x000000082800780c */ /* 0x000fc60003f05270 */
[----:B------:R-:W-:Y:S01]  /*0dd0*/  IMAD.IADD R27, R27, 0x1, R26 ;  /* 0x000000011b1b7824 */ /* 0x000fe200078e021a */
[----:B------:R-:W-:Y:S02]  /*0de0*/  SEL R16, R23, R16, !P0 ;  /* 0x0000001017107207 */ /* 0x000fe40004000000 */
[----:B------:R-:W-:Y:S02]  /*0df0*/  ISETP.NE.AND P0, PT, R40, 0xa, PT ;  /* 0x0000000a2800780c */ /* 0x000fe40003f05270 */
[----:B------:R-:W-:Y:S02]  /*0e00*/  SEL R16, R24, R16, !P1 ;  /* 0x0000001018107207 */ /* 0x000fe40004800000 */
[----:B------:R-:W-:Y:S02]  /*0e10*/  ISETP.NE.AND P1, PT, R40, 0xb, PT ;  /* 0x0000000b2800780c */ /* 0x000fe40003f25270 */
[----:B------:R-:W-:Y:S02]  /*0e20*/  SEL R16, R25, R16, !P0 ;  /* 0x0000001019107207 */ /* 0x000fe40004000000 */
[----:B------:R-:W-:-:S02]  /*0e30*/  ISETP.GT.U32.AND P0, PT, R49, 0x1f, PT ;  /* 0x0000001f3100780c */ /* 0x000fc40003f04070 */
[----:B------:R-:W-:Y:S02]  /*0e40*/  SEL R16, R26, R16, !P1 ;  /* 0x000000101a107207 */ /* 0x000fe40004800000 */
[----:B------:R-:W-:-:S03]  /*0e50*/  ISETP.GE.U32.AND P1, PT, R49, 0x20, PT ;  /* 0x000000203100780c */ /* 0x000fc60003f26070 */
[----:B------:R-:W-:-:S05]  /*0e60*/  IMAD.IADD R16, R16, 0x1, R17 ;  /* 0x0000000110107824 */ /* 0x000fca00078e0211 */
[----:B------:R-:W-:Y:S01]  /*0e70*/  SEL R46, R37, R16, !P1 ;  /* 0x00000010252e7207 */ /* 0x000fe20004800000 */
[----:B------:R-:W-:Y:S06]  /*0e80*/  @P0 BRA `(.L_x_4) ;  /* 0x0000000800b00947 */ /* 0x000fec0003800000 */
[----:B------:R-:W0:Y:S01]  /*0e90*/  LDC.64 R16, c[0x0][0x390] ;  /* 0x0000e400ff107b82 */ /* 0x000e220000000a00 */
[----:B------:R-:W-:Y:S02]  /*0ea0*/  ISETP.NE.AND P1, PT, R49, RZ, PT ;  /* 0x000000ff3100720c */ /* 0x000fe40003f25270 */
[----:B------:R-:W-:-:S05]  /*0eb0*/  LOP3.LUT R21, RZ, R49, RZ, 0x33, !PT ;  /* 0x00000031ff157212 */ /* 0x000fca00078e33ff */
[----:B------:R-:W-:-:S06]  /*0ec0*/  IMAD.IADD R21, R38, 0x1, R21 ;  /* 0x0000000126157824 */ /* 0x000fcc00078e0215 */
[----:B------:R-:W-:Y:S01]  /*0ed0*/  @!P1 IMAD.MOV.U32 R26, RZ, RZ, 0x64 ;  /* 0x00000064ff1a9424 */ /* 0x000fe200078e00ff */
[----:B------:R1:W-:Y:S01]  /*0ee0*/  @!P1 STS [UR4+0xc], R27 ;  /* 0x00000c1bff009988 */ /* 0x0003e20008000804 */
[----:B0-----:R-:W-:-:S04]  /*0ef0*/  IMAD.WIDE R24, R38, 0x8, R16 ;  /* 0x0000000826187825 */ /* 0x001fc800078e0210 */
[----:B------:R-:W-:Y:S01]  /*0f00*/  IMAD.WIDE R16, R21, 0x8, R16 ;  /* 0x0000000815107825 */ /* 0x000fe200078e0210 */
[----:B------:R1:W-:Y:S01]  /*0f10*/  @!P1 ST.E.64.STRONG.GPU desc[UR8][R24.64+0x100], R26 ;  /* 0x0001001a18009985 */ /* 0x0003e2000c10fb08 */
[----:B------:R-:W-:Y:S05]  /*0f20*/  NANOSLEEP 0x33e ;  /* 0x0000033e0000795d */ /* 0x000fea0003800000 */
[----:B------:R-:W2:Y:S01]  /*0f30*/  LD.E.64.STRONG.GPU R40, desc[UR8][R16.64+0x100] ;  /* 0x0001000810287980 */ /* 0x000ea2000c10fb00 */
[----:B------:R-:W-:Y:S01]  /*0f40*/  UMOV UR5, 0xffffffff ;  /* 0xffffffff00057882 */ /* 0x000fe20000000000 */
[----:B--2---:R-:W-:Y:S02]  /*0f50*/  ISETP.NE.AND P0, PT, R40, 0x63, PT ;  /* 0x000000632800780c */ /* 0x004fe40003f05270 */
[----:B-1----:R-:W-:Y:S11]  /*0f60*/  BRA.DIV UR5, `(.L_x_5) ;  /* 0x00000036053c7947 */ /* 0x002ff6000b800000 */
[----:B------:R-:W-:-:S13]  /*0f70*/  VOTE.ANY P0, !P0 ;  /* 0x0000000000ff7806 */ /* 0x000fda0004000100 */
.L_x_34:
[----:B------:R-:W-:Y:S05]  /*0f80*/  @!P0 BRA `(.L_x_6) ;  /* 0x0000000000748947 */ /* 0x000fea0003800000 */
[----:B------:R-:W-:-:S07]  /*0f90*/  IMAD.MOV.U32 R20, RZ, RZ, 0x3b8 ;  /* 0x000003b8ff147424 */ /* 0x000fce00078e00ff */
.L_x_8:
[----:B------:R-:W-:Y:S02]  /*0fa0*/  VIADD R23, R20, 0x1 ;  /* 0x0000000114177836 */ /* 0x000fe40000000000 */
[----:B------:R-:W-:Y:S02]  /*0fb0*/  IMAD R38, R38, 0x41a7, RZ ;  /* 0x000041a726267824 */ /* 0x000fe400078e02ff */
[----:B------:R-:W0:Y:S01]  /*0fc0*/  I2F.U32.RP R22, R23 ;  /* 0x0000001700167306 */ /* 0x000e220000209000 */
[----:B------:R-:W-:Y:S01]  /*0fd0*/  IMAD.MOV R37, RZ, RZ, -R23 ;  /* 0x000000ffff257224 */ /* 0x000fe200078e0a17 */
[----:B------:R-:W-:Y:S02]  /*0fe0*/  ISETP.NE.U32.AND P2, PT, R23, RZ, PT ;  /* 0x000000ff1700720c */ /* 0x000fe40003f45070 */
[----:B------:R-:W-:-:S04]  /*0ff0*/  LOP3.LUT R38, R38, 0x7fffffff, RZ, 0xc0, !PT ;  /* 0x7fffffff26267812 */ /* 0x000fc800078ec0ff */
[----:B0-----:R-:W0:Y:S02]  /*1000*/  MUFU.RCP R22, R22 ;  /* 0x0000001600167308 */ /* 0x001e240000001000 */
[----:B0-----:R-:W-:-:S06]  /*1010*/  VIADD R18, R22, 0xffffffe ;  /* 0x0ffffffe16127836 */ /* 0x001fcc0000000000 */
[----:B------:R0:W1:Y:S02]  /*1020*/  F2I.FTZ.U32.TRUNC.NTZ R19, R18 ;  /* 0x0000001200137305 */ /* 0x000064000021f000 */
[----:B0-----:R-:W-:Y:S02]  /*1030*/  IMAD.MOV.U32 R18, RZ, RZ, RZ ;  /* 0x000000ffff127224 */ /* 0x001fe400078e00ff */
[----:B-1----:R-:W-:-:S04]  /*1040*/  IMAD R37, R37, R19, RZ ;  /* 0x0000001325257224 */ /* 0x002fc800078e02ff */
[----:B------:R-:W-:-:S06]  /*1050*/  IMAD.HI.U32 R19, R19, R37, R18 ;  /* 0x0000002513137227 */ /* 0x000fcc00078e0012 */
[----:B------:R-:W-:-:S04]  /*1060*/  IMAD.HI.U32 R19, R19, R38, RZ ;  /* 0x0000002613137227 */ /* 0x000fc800078e00ff */
[----:B------:R-:W-:-:S04]  /*1070*/  IMAD.MOV R19, RZ, RZ, -R19 ;  /* 0x000000ffff137224 */ /* 0x000fc800078e0a13 */
[----:B------:R-:W-:-:S05]  /*1080*/  IMAD R22, R23, R19, R38 ;  /* 0x0000001317167224 */ /* 0x000fca00078e0226 */
[----:B------:R-:W-:-:S13]  /*1090*/  ISETP.GE.U32.AND P0, PT, R22, R23, PT ;  /* 0x000000171600720c */ /* 0x000fda0003f06070 */
[----:B------:R-:W-:-:S05]  /*10a0*/  @P0 IMAD.IADD R22, R22, 0x1, -R23 ;  /* 0x0000000116160824 */ /* 0x000fca00078e0a17 */
[----:B------:R-:W-:-:S13]  /*10b0*/  ISETP.GE.U32.AND P0, PT, R22, R23, PT ;  /* 0x000000171600720c */ /* 0x000fda0003f06070 */
[----:B------:R-:W-:Y:S01]  /*10c0*/  @P0 IMAD.IADD R22, R22, 0x1, -R23 ;  /* 0x0000000116160824 */ /* 0x000fe200078e0a17 */
[----:B------:R-:W-:-:S04]  /*10d0*/  @!P2 LOP3.LUT R22, RZ, R23, RZ, 0x33, !PT ;  /* 0x00000017ff16a212 */ /* 0x000fc800078e33ff */
[----:B------:R-:W-:Y:S05]  /*10e0*/  NANOSLEEP R22 ;  /* 0x000000160000735d */ /* 0x000fea0003800000 */
[----:B------:R-:W2:Y:S01]  /*10f0*/  LD.E.64.STRONG.GPU R40, desc[UR8][R16.64+0x100] ;  /* 0x0001000810287980 */ /* 0x000ea2000c10fb00 */
[----:B------:R-:W-:Y:S01]  /*1100*/  UMOV UR5, 0xffffffff ;  /* 0xffffffff00057882 */ /* 0x000fe20000000000 */
[----:B------:R-:W-:Y:S02]  /*1110*/  SHF.R.U32.HI R20, RZ, 0x1, R20 ;  /* 0x00000001ff147819 */ /* 0x000fe40000011614 */
[----:B--2---:R-:W-:Y:S01]  /*1120*/  ISETP.NE.AND P0, PT, R40, 0x63, PT ;  /* 0x000000632800780c */ /* 0x004fe20003f05270 */
[----:B------:R-:W-:-:S12]  /*1130*/  BRA.DIV UR5, `(.L_x_7) ;  /* 0x0000003205e87947 */ /* 0x000fd8000b800000 */
[----:B------:R-:W-:-:S13]  /*1140*/  VOTE.ANY P0, !P0 ;  /* 0x0000000000ff7806 */ /* 0x000fda0004000100 */
.L_x_37:
[----:B------:R-:W-:Y:S05]  /*1150*/  @P0 BRA `(.L_x_8) ;  /* 0xfffffffc00900947 */ /* 0x000fea000383ffff */
.L_x_6:
[----:B------:R-:W-:Y:S01]  /*1160*/  UMOV UR5, 0xffffffff ;  /* 0xffffffff00057882 */ /* 0x000fe20000000000 */
[----:B------:R-:W-:Y:S02]  /*1170*/  ISETP.NE.AND P0, PT, R40, 0x65, PT ;  /* 0x000000652800780c */ /* 0x000fe40003f05270 */
[----:B------:R-:W-:Y:S11]  /*1180*/  BRA.DIV UR5, `(.L_x_9) ;  /* 0x0000003205f47947 */ /* 0x000ff6000b800000 */
[----:B------:R-:W0:Y:S01]  /*1190*/  S2R R48, SR_GEMASK ;  /* 0x0000000000307919 */ /* 0x000e220000003c00 */
[----:B------:R-:W-:Y:S01]  /*11a0*/  VOTE.ANY R19, PT, !P0 ;  /* 0x0000000000137806 */ /* 0x000fe200040e0100 */
[C---:B------:R-:W-:Y:S01]  /*11b0*/  VIADD R22, R47.reuse, 0x2 ;  /* 0x000000022f167836 */ /* 0x040fe20000000000 */
[----:B------:R-:W1:Y:S01]  /*11c0*/  LDC.64 R42, c[0x0][0x390] ;  /* 0x0000e400ff2a7b82 */ /* 0x000e620000000a00 */
[C---:B------:R-:W-:Y:S02]  /*11d0*/  VIADD R23, R47.reuse, 0x4 ;  /* 0x000000042f177836 */ /* 0x040fe40000000000 */
[----:B------:R-:W-:Y:S01]  /*11e0*/  VIADD R26, R47, 0x8 ;  /* 0x000000082f1a7836 */ /* 0x000fe20000000000 */
[----:B-1----:R-:W-:Y:S02]  /*11f0*/  IADD3 R42, P3, PT, R42, 0x100, RZ ;  /* 0x000001002a2a7810 */ /* 0x002fe40007f7e0ff */
[----:B0-----:R-:W-:-:S03]  /*1200*/  LOP3.LUT R19, R19, 0x80000000, R48, 0xec, !PT ;  /* 0x8000000013137812 */ /* 0x001fc600078eec30 */
[----:B------:R-:W-:Y:S02]  /*1210*/  IMAD.X R43, RZ, RZ, R43, P3 ;  /* 0x000000ffff2b7224 */ /* 0x000fe400018e062b */
[----:B------:R-:W-:-:S05]  /*1220*/  VIADD R16, R19, 0xffffffff ;  /* 0xffffffff13107836 */ /* 0x000fca0000000000 */
[----:B------:R-:W-:-:S06]  /*1230*/  LOP3.LUT R16, R19, R16, RZ, 0xc, !PT ;  /* 0x0000001013107212 */ /* 0x000fcc00078e0cff */
[----:B------:R-:W0:Y:S02]  /*1240*/  POPC R16, R16 ;  /* 0x0000001000107309 */ /* 0x000e240000000000 */
[----:B0-----:R-:W0:Y:S01]  /*1250*/  SHFL.DOWN PT, R20, R41, 0x1, R16 ;  /* 0x0820000029147989 */ /* 0x001e2200000e0010 */
[----:B------:R-:W-:-:S04]  /*1260*/  ISETP.GE.AND P0, PT, R47, R16, PT ;  /* 0x000000102f00720c */ /* 0x000fc80003f06270 */
[----:B0-----:R-:W-:Y:S02]  /*1270*/  SEL R20, R20, RZ, !P0 ;  /* 0x000000ff14147207 */ /* 0x001fe40004000000 */
[----:B------:R-:W-:-:S03]  /*1280*/  ISETP.GT.AND P0, PT, R22, R16, PT ;  /* 0x000000101600720c */ /* 0x000fc60003f04270 */
[----:B------:R-:W-:-:S05]  /*1290*/  IMAD.IADD R37, R20, 0x1, R41 ;  /* 0x0000000114257824 */ /* 0x000fca00078e0229 */
[----:B------:R-:W0:Y:S02]  /*12a0*/  SHFL.DOWN PT, R20, R37, 0x2, R16 ;  /* 0x0840000025147989 */ /* 0x000e2400000e0010 */
[----:B0-----:R-:W-:Y:S02]  /*12b0*/  SEL R20, R20, RZ, !P0 ;  /* 0x000000ff14147207 */ /* 0x001fe40004000000 */
[----:B------:R-:W-:-:S03]  /*12c0*/  ISETP.GT.AND P0, PT, R23, R16, PT ;  /* 0x000000101700720c */ /* 0x000fc60003f04270 */
[----:B------:R-:W-:Y:S02]  /*12d0*/  IMAD.IADD R39, R37, 0x1, R20 ;  /* 0x0000000125277824 */ /* 0x000fe400078e0214 */
[----:B------:R-:W-:-:S03]  /*12e0*/  VIADD R37, R47, 0x10 ;  /* 0x000000102f257836 */ /* 0x000fc60000000000 */
[----:B------:R-:W0:Y:S02]  /*12f0*/  SHFL.DOWN PT, R20, R39, 0x4, R16 ;  /* 0x0880000027147989 */ /* 0x000e2400000e0010 */
[-C--:B------:R-:W-:Y:S02]  /*1300*/  ISETP.GT.AND P2, PT, R37, R16.reuse, PT ;  /* 0x000000102500720c */ /* 0x080fe40003f44270 */
[----:B0-----:R-:W-:Y:S02]  /*1310*/  SEL R20, R20, RZ, !P0 ;  /* 0x000000ff14147207 */ /* 0x001fe40004000000 */
[----:B------:R-:W-:-:S03]  /*1320*/  ISETP.GT.AND P0, PT, R26, R16, PT ;  /* 0x000000101a00720c */ /* 0x000fc60003f04270 */
[----:B------:R-:W-:-:S05]  /*1330*/  IMAD.IADD R51, R39, 0x1, R20 ;  /* 0x0000000127337824 */ /* 0x000fca00078e0214 */
[----:B------:R-:W0:Y:S02]  /*1340*/  SHFL.DOWN PT, R20, R51, 0x8, R16 ;  /* 0x0900000033147989 */ /* 0x000e2400000e0010 */
[----:B0-----:R-:W-:Y:S02]  /*1350*/  SEL R20, R20, RZ, !P0 ;  /* 0x000000ff14147207 */ /* 0x001fe40004000000 */
[----:B------:R-:W-:-:S03]  /*1360*/  ISETP.NE.AND P0, PT, R40, 0x65, PT ;  /* 0x000000652800780c */ /* 0x000fc60003f05270 */
[----:B------:R-:W-:-:S05]  /*1370*/  IMAD.IADD R41, R51, 0x1, R20 ;  /* 0x0000000133297824 */ /* 0x000fca00078e0214 */
[----:B------:R-:W0:Y:S05]  /*1380*/  SHFL.DOWN PT, R20, R41, 0x10, R16 ;  /* 0x0a00000029147989 */ /* 0x000e2a00000e0010 */
[----:B------:R-:W-:Y:S02]  /*1390*/  VOTE.ALL P0, P0 ;  /* 0x0000000000ff7806 */ /* 0x000fe40000000000 */
[----:B0-----:R-:W-:-:S05]  /*13a0*/  SEL R20, R20, RZ, !P2 ;  /* 0x000000ff14147207 */ /* 0x001fca0005000000 */
[----:B------:R-:W-:-:S07]  /*13b0*/  IMAD.IADD R39, R41, 0x1, R20 ;  /* 0x0000000129277824 */ /* 0x000fce00078e0214 */
.L_x_46:
[----:B------:R-:W-:Y:S05]  /*13c0*/  @!P0 BRA `(.L_x_10) ;  /* 0x0000000400248947 */ /* 0x000fea0003800000 */
[----:B------:R-:W-:-:S07]  /*13d0*/  IMAD.MOV.U32 R44, RZ, RZ, 0x3b8 ;  /* 0x000003b8ff2c7424 */ /* 0x000fce00078e00ff */
.L_x_16:
[----:B------:R-:W-:Y:S02]  /*13e0*/  IMAD.MOV.U32 R16, RZ, RZ, R42 ;  /* 0x000000ffff107224 */ /* 0x000fe400078e002a */
[----:B------:R-:W-:Y:S02]  /*13f0*/  IMAD.MOV.U32 R17, RZ, RZ, R43 ;  /* 0x000000ffff117224 */ /* 0x000fe400078e002b */
[----:B------:R-:W-:-:S05]  /*1400*/  IMAD.WIDE R16, R21, 0x8, R16 ;  /* 0x0000000815107825 */ /* 0x000fca00078e0210 */
[----:B------:R-:W2:Y:S01]  /*1410*/  LD.E.64.STRONG.GPU R40, desc[UR8][R16.64+-0x100] ;  /* 0xffff000810287980 */ /* 0x000ea2000c10fb00 */
[----:B------:R-:W-:Y:S05]  /*1420*/  YIELD ;  /* 0x0000000000007946 */ /* 0x000fea0003800000 */
[----:B------:R-:W-:Y:S01]  /*1430*/  UMOV UR5, 0xffffffff ;  /* 0xffffffff00057882 */ /* 0x000fe20000000000 */
[----:B------:R-:W-:Y:S02]  /*1440*/  SHF.R.U32.HI R44, RZ, 0x1, R44 ;  /* 0x00000001ff2c7819 */ /* 0x000fe4000001162c */
[----:B--2---:R-:W-:Y:S01]  /*1450*/  ISETP.NE.AND P0, PT, R40, 0x63, PT ;  /* 0x000000632800780c */ /* 0x004fe20003f05270 */
[----:B------:R-:W-:-:S12]  /*1460*/  BRA.DIV UR5, `(.L_x_11) ;  /* 0x0000003605407947 */ /* 0x000fd8000b800000 */
[----:B------:R-:W-:-:S13]  /*1470*/  VOTE.ANY P0, !P0 ;  /* 0x0000000000ff7806 */ /* 0x000fda0004000100 */
.L_x_49:
[----:B------:R-:W-:Y:S05]  /*1480*/  @!P0 BRA `(.L_x_12) ;  /* 0x0000000000748947 */ /* 0x000fea0003800000 */
[----:B------:R-:W-:-:S07]  /*1490*/  IMAD.MOV.U32 R20, RZ, RZ, R44 ;  /* 0x000000ffff147224 */ /* 0x000fce00078e002c */
.L_x_14:
        /* <DEDUP_REMOVED lines=27> */
.L_x_52:
[----:B------:R-:W-:Y:S05]  /*1650*/  @P0 BRA `(.L_x_14) ;  /* 0xfffffffc00900947 */ /* 0x000fea000383ffff */
.L_x_12:
[----:B------:R-:W-:Y:S01]  /*1660*/  UMOV UR5, 0xffffffff ;  /* 0xffffffff00057882 */ /* 0x000fe20000000000 */
[----:B------:R-:W-:Y:S02]  /*1670*/  ISETP.NE.AND P0, PT, R40, 0x65, PT ;  /* 0x000000652800780c */ /* 0x000fe40003f05270 */
[----:B------:R-:W-:Y:S11]  /*1680*/  BRA.DIV UR5, `(.L_x_15) ;  /* 0x0000003205f87947 */ /* 0x000ff6000b800000 */
[----:B------:R-:W-:Y:S01]  /*1690*/  VOTE.ANY R19, PT, !P0 ;  /* 0x0000000000137806 */ /* 0x000fe200040e0100 */
[----:B------:R-:W-:-:S03]  /*16a0*/  VIADD R21, R21, 0xffffffe0 ;  /* 0xffffffe015157836 */ /* 0x000fc60000000000 */
[----:B------:R-:W-:-:S05]  /*16b0*/  LOP3.LUT R19, R19, 0x80000000, R48, 0xec, !PT ;  /* 0x8000000013137812 */ /* 0x000fca00078eec30 */
[----:B------:R-:W-:-:S05]  /*16c0*/  VIADD R16, R19, 0xffffffff ;  /* 0xffffffff13107836 */ /* 0x000fca0000000000 */
[----:B------:R-:W-:-:S06]  /*16d0*/  LOP3.LUT R16, R19, R16, RZ, 0xc, !PT ;  /* 0x0000001013107212 */ /* 0x000fcc00078e0cff */
[----:B------:R-:W0:Y:S02]  /*16e0*/  POPC R16, R16 ;  /* 0x0000001000107309 */ /* 0x000e240000000000 */
[----:B0-----:R-:W0:Y:S01]  /*16f0*/  SHFL.DOWN PT, R20, R41, 0x1, R16 ;  /* 0x0820000029147989 */ /* 0x001e2200000e0010 */
[-C--:B------:R-:W-:Y:S02]  /*1700*/  ISETP.GE.AND P0, PT, R47, R16.reuse, PT ;  /* 0x000000102f00720c */ /* 0x080fe40003f06270 */
[-C--:B------:R-:W-:Y:S02]  /*1710*/  ISETP.GT.AND P2, PT, R37, R16.reuse, PT ;  /* 0x000000102500720c */ /* 0x080fe40003f44270 */
[----:B0-----:R-:W-:Y:S02]  /*1720*/  SEL R20, R20, RZ, !P0 ;  /* 0x000000ff14147207 */ /* 0x001fe40004000000 */
[----:B------:R-:W-:-:S03]  /*1730*/  ISETP.GT.AND P0, PT, R22, R16, PT ;  /* 0x000000101600720c */ /* 0x000fc60003f04270 */
[----:B------:R-:W-:-:S05]  /*1740*/  IMAD.IADD R51, R20, 0x1, R41 ;  /* 0x0000000114337824 */ /* 0x000fca00078e0229 */
[----:B------:R-:W0:Y:S02]  /*1750*/  SHFL.DOWN PT, R20, R51, 0x2, R16 ;  /* 0x0840000033147989 */ /* 0x000e2400000e0010 */
        /* <DEDUP_REMOVED lines=13> */
[----:B0-----:R-:W-:-:S04]  /*1830*/  SEL R20, R20, RZ, !P2 ;  /* 0x000000ff14147207 */ /* 0x001fc80005000000 */
[----:B------:R-:W-:-:S07]  /*1840*/  IADD3 R39, PT, PT, R50, R20, R39 ;  /* 0x0000001432277210 */ /* 0x000fce0007ffe027 */
.L_x_61:
[----:B------:R-:W-:Y:S05]  /*1850*/  @P0 BRA `(.L_x_16) ;  /* 0xfffffff800e00947 */ /* 0x000fea000383ffff */
.L_x_10:
[----:B------:R-:W-:Y:S01]  /*1860*/  ISETP.NE.AND P0, PT, R47, RZ, PT ;  /* 0x000000ff2f00720c */ /* 0x000fe20003f05270 */
[----:B------:R-:W0:Y:S01]  /*1870*/  @!P1 S2R R17, SR_CgaCtaId ;  /* 0x0000000000119919 */ /* 0x000e220000008800 */
[----:B------:R-:W-:Y:S01]  /*1880*/  @!P1 MOV R16, 0x400 ;  /* 0x0000040000109802 */ /* 0x000fe20000000f00 */
[----:B------:R-:W-:Y:S02]  /*1890*/  @!P1 IMAD.IADD R27, R27, 0x1, R39 ;  /* 0x000000011b1b9824 */ /* 0x000fe400078e0227 */
[----:B------:R-:W-:-:S05]  /*18a0*/  @!P1 IMAD.MOV.U32 R26, RZ, RZ, 0x65 ;  /* 0x00000065ff1a9424 */ /* 0x000fca00078e00ff */
[----:B------:R1:W-:Y:S03]  /*18b0*/  @!P1 ST.E.64.STRONG.GPU desc[UR8][R24.64+0x100], R26 ;  /* 0x0001001a18009985 */ /* 0x0003e6000c10fb08 */
[----:B------:R-:W-:Y:S01]  /*18c0*/  @!P0 MOV R19, 0x400 ;  /* 0x0000040000138802 */ /* 0x000fe20000000f00 */
[----:B------:R-:W2:Y:S01]  /*18d0*/  @!P0 S2R R20, SR_CgaCtaId ;  /* 0x0000000000148919 */ /* 0x000ea20000008800 */
[----:B0-----:R-:W-:Y:S01]  /*18e0*/  @!P1 LEA R18, R17, R16, 0x18 ;  /* 0x0000001011129211 */ /* 0x001fe200078ec0ff */
[----:B------:R-:W-:Y:S02]  /*18f0*/  IMAD.MOV.U32 R16, RZ, RZ, R46 ;  /* 0x000000ffff107224 */ /* 0x000fe400078e002e */
[----:B------:R-:W-:Y:S02]  /*1900*/  @!P0 IMAD.MOV.U32 R16, RZ, RZ, R39 ;  /* 0x000000ffff108224 */ /* 0x000fe400078e0027 */
[----:B------:R1:W-:Y:S04]  /*1910*/  @!P1 STS [R18+0x8], R27 ;  /* 0x0000081b12009388 */ /* 0x0003e80000000800 */
[----:B------:R1:W-:Y:S01]  /*1920*/  @!P1 STS [R18+0x4], R39 ;  /* 0x0000042712009388 */ /* 0x0003e20000000800 */
[----:B--2---:R-:W-:-:S05]  /*1930*/  @!P0 LEA R20, R20, R19, 0x18 ;  /* 0x0000001314148211 */ /* 0x004fca00078ec0ff */
[----:B------:R1:W-:Y:S02]  /*1940*/  @!P0 STS [R20+0x4c], R39 ;  /* 0x00004c2714008388 */ /* 0x0003e40000000800 */
.L_x_4:
[----:B------:R-:W-:Y:S05]  /*1950*/  WARPSYNC.ALL ;  /* 0x0000000000007948 */ /* 0x000fea0003800000 */
[----:B------:R-:W0:Y:S08]  /*1960*/  S2UR UR6, SR_CgaCtaId ;  /* 0x00000000000679c3 */ /* 0x000e300000008800 */
[----:B------:R-:W-:Y:S01]  /*1970*/  BAR.SYNC.DEFER_BLOCKING 0x0 ;  /* 0x0000000000007b1d */ /* 0x000fe20000010000 */
[----:B------:R-:W-:-:S05]  /*1980*/  ISETP.NE.AND P0, PT, R49, RZ, PT ;  /* 0x000000ff3100720c */ /* 0x000fca0003f05270 */
[----:B------:R-:W-:Y:S02]  /*1990*/  UMOV UR5, 0x400 ;  /* 0x0000040000057882 */ /* 0x000fe40000000000 */
[----:B0-----:R-:W-:-:S09]  /*19a0*/  ULEA UR5, UR6, UR5, 0x18 ;  /* 0x0000000506057291 */ /* 0x001fd2000f8ec0ff */
[----:B------:R-:W0:Y:S02]  /*19b0*/  LDS R17, [UR5+0x4c] ;  /* 0x00004c05ff117984 */ /* 0x000e240008000800 */
[----:B0-----:R-:W-:-:S05]  /*19c0*/  SEL R17, R17, RZ, P0 ;  /* 0x000000ff11117207 */ /* 0x001fca0000000000 */
[----:B------:R-:W-:-:S07]  /*19d0*/  IMAD.IADD R16, R17, 0x1, R16 ;  /* 0x0000000111107824 */ /* 0x000fce00078e0210 */
.L_x_3:
[----:B------:R-:W-:Y:S05]  /*19e0*/  BSYNC.RECONVERGENT B0 ;  /* 0x0000000000007941 */ /* 0x000fea0003800200 */
.L_x_1:
[----:B------:R-:W-:Y:S01]  /*19f0*/  IMAD.IADD R17, R4, 0x1, R16 ;  /* 0x0000000104117824 */ /* 0x000fe200078e0210 */
[----:B------:R-:W-:Y:S03]  /*1a00*/  BAR.SYNC.DEFER_BLOCKING 0x0 ;  /* 0x0000000000007b1d */ /* 0x000fe60000010000 */
[----:B------:R-:W-:-:S03]  /*1a10*/  IMAD.IADD R4, R5, 0x1, R17 ;  /* 0x0000000105047824 */ /* 0x000fc600078e0211 */
[----:B------:R-:W2:Y:S01]  /*1a20*/  LDCU.64 UR6, c[0x0][0x388] ;  /* 0x00007100ff0677ac */ /* 0x000ea20008000a00 */
[----:B------:R-:W-:-:S04]  /*1a30*/  IMAD.IADD R5, R6, 0x1, R4 ;  /* 0x0000000106057824 */ /* 0x000fc800078e0204 */
[----:B------:R-:W-:-:S04]  /*1a40*/  IMAD.IADD R6, R7, 0x1, R5 ;  /* 0x0000000107067824 */ /* 0x000fc800078e0205 */
[----:B------:R-:W-:-:S04]  /*1a50*/  IMAD.IADD R7, R8, 0x1, R6 ;  /* 0x0000000108077824 */ /* 0x000fc800078e0206 */
[----:B------:R-:W-:-:S04]  /*1a60*/  IMAD.IADD R8, R9, 0x1, R7 ;  /* 0x0000000109087824 */ /* 0x000fc800078e0207 */
[----:B------:R-:W-:Y:S01]  /*1a70*/  IMAD.IADD R9, R10, 0x1, R8 ;  /* 0x000000010a097824 */ /* 0x000fe200078e0208 */
[----:B------:R-:W-:Y:S03]  /*1a80*/  STS.64 [R0], R16 ;  /* 0x0000001000007388 */ /* 0x000fe60000000a00 */
[----:B------:R-:W-:Y:S01]  /*1a90*/  IMAD.IADD R10, R11, 0x1, R9 ;  /* 0x000000010b0a7824 */ /* 0x000fe200078e0209 */
[----:B------:R2:W-:Y:S03]  /*1aa0*/  STS.64 [R0+0x8], R4 ;  /* 0x0000080400007388 */ /* 0x0005e60000000a00 */
[----:B------:R-:W-:Y:S01]  /*1ab0*/  IMAD.IADD R11, R12, 0x1, R10 ;  /* 0x000000010c0b7824 */ /* 0x000fe200078e020a */
[----:B------:R-:W-:Y:S03]  /*1ac0*/  STS.64 [R0+0x10], R6 ;  /* 0x0000100600007388 */ /* 0x000fe60000000a00 */
[----:B------:R-:W-:Y:S01]  /*1ad0*/  IMAD.IADD R12, R13, 0x1, R11 ;  /* 0x000000010d0c7824 */ /* 0x000fe200078e020b */
[----:B------:R-:W-:Y:S03]  /*1ae0*/  STS.64 [R0+0x18], R8 ;  /* 0x0000180800007388 */ /* 0x000fe60000000a00 */
[----:B------:R-:W-:Y:S01]  /*1af0*/  IMAD.IADD R13, R14, 0x1, R12 ;  /* 0x000000010e0d7824 */ /* 0x000fe200078e020c */
[----:B------:R-:W-:Y:S01]  /*1b00*/  STS.64 [R0+0x20], R10 ;  /* 0x0000200a00007388 */ /* 0x000fe20000000a00 */
[----:B--2---:R-:W-:-:S02]  /*1b10*/  IADD3 R4, P0, PT, R45, UR6, RZ ;  /* 0x000000062d047c10 */ /* 0x004fc4000ff1e0ff */
[----:B------:R-:W-:Y:S01]  /*1b20*/  IMAD.IADD R14, R15, 0x1, R13 ;  /* 0x000000010f0e7824 */ /* 0x000fe200078e020d */
[----:B------:R-:W-:Y:S01]  /*1b30*/  STS.64 [R0+0x28], R12 ;  /* 0x0000280c00007388 */ /* 0x000fe20000000a00 */
[----:B------:R-:W-:Y:S02]  /*1b40*/  IADD3.X R5, PT, PT, R3, UR7, RZ, P0, !PT ;  /* 0x0000000703057c10 */ /* 0x000fe400087fe4ff */
[----:B------:R-:W-:-:S04]  /*1b50*/  IMAD.IADD R15, R28, 0x1, R14 ;  /* 0x000000011c0f7824 */ /* 0x000fc800078e020e */
[----:B01----:R-:W-:Y:S01]  /*1b60*/  IMAD.IADD R18, R29, 0x1, R15 ;  /* 0x000000011d127824 */ /* 0x003fe200078e020f */
[----:B------:R-:W-:Y:S03]  /*1b70*/  STS.64 [R0+0x30], R14 ;  /* 0x0000300e00007388 */ /* 0x000fe60000000a00 */
[----:B------:R-:W-:-:S04]  /*1b80*/  IMAD.IADD R19, R30, 0x1, R18 ;  /* 0x000000011e137824 */ /* 0x000fc800078e0212 */
[----:B------:R-:W-:Y:S01]  /*1b90*/  IMAD.IADD R20, R31, 0x1, R19 ;  /* 0x000000011f147824 */ /* 0x000fe200078e0213 */
[----:B------:R-:W-:Y:S03]  /*1ba0*/  STS.64 [R0+0x38], R18 ;  /* 0x0000381200007388 */ /* 0x000fe60000000a00 */
[----:B------:R-:W-:-:S04]  /*1bb0*/  IMAD.IADD R21, R32, 0x1, R20 ;  /* 0x0000000120157824 */ /* 0x000fc800078e0214 */
[----:B------:R-:W-:Y:S01]  /*1bc0*/  IMAD.IADD R22, R33, 0x1, R21 ;  /* 0x0000000121167824 */ /* 0x000fe200078e0215 */
[----:B------:R-:W-:Y:S03]  /*1bd0*/  STS.64 [R0+0x40], R20 ;  /* 0x0000401400007388 */ /* 0x000fe60000000a00 */
[----:B------:R-:W-:-:S04]  /*1be0*/  IMAD.IADD R23, R34, 0x1, R22 ;  /* 0x0000000122177824 */ /* 0x000fc800078e0216 */
[----:B------:R-:W-:Y:S01]  /*1bf0*/  IMAD.IADD R24, R35, 0x1, R23 ;  /* 0x0000000123187824 */ /* 0x000fe200078e0217 */
[----:B------:R-:W-:Y:S03]  /*1c00*/  STS.64 [R0+0x48], R22 ;  /* 0x0000481600007388 */ /* 0x000fe60000000a00 */
[----:B------:R-:W-:-:S05]  /*1c10*/  IMAD.IADD R25, R36, 0x1, R24 ;  /* 0x0000000124197824 */ /* 0x000fca00078e0218 */
[----:B------:R-:W-:Y:S01]  /*1c20*/  STS.64 [R0+0x50], R24 ;  /* 0x0000501800007388 */ /* 0x000fe20000000a00 */
[----:B------:R-:W-:-:S03]  /*1c30*/  NOP ;  /* 0x0000000000007918 */ /* 0x000fc60000000000 */
[----:B------:R-:W0:Y:S04]  /*1c40*/  LDS R7, [R2] ;  /* 0x0000000002077984 */ /* 0x000e280000000800 */
[----:B------:R-:W1:Y:S04]  /*1c50*/  LDS R9, [R2+0x80] ;  /* 0x0000800002097984 */ /* 0x000e680000000800 */
[----:B------:R-:W2:Y:S04]  /*1c60*/  LDS R11, [R2+0x100] ;  /* 0x00010000020b7984 */ /* 0x000ea80000000800 */
[----:B------:R-:W3:Y:S04]  /*1c70*/  LDS R13, [R2+0x180] ;  /* 0x00018000020d7984 */ /* 0x000ee80000000800 */
[----:B------:R-:W4:Y:S04]  /*1c80*/  LDS R15, [R2+0x200] ;  /* 0x00020000020f7984 */ /* 0x000f280000000800 */
[----:B------:R-:W5:Y:S04]  /*1c90*/  LDS R17, [R2+0x280] ;  /* 0x0002800002117984 */ /* 0x000f680000000800 */
        /* <DEDUP_REMOVED lines=16> */
[----:B0-----:R-:W-:Y:S04]  /*1da0*/  STG.E desc[UR8][R4.64], R7 ;  /* 0x0000000704007986 */ /* 0x001fe8000c101908 */
[----:B-1----:R-:W-:Y:S04]  /*1db0*/  STG.E desc[UR8][R4.64+0x80], R9 ;  /* 0x0000800904007986 */ /* 0x002fe8000c101908 */
[----:B--2---:R-:W-:Y:S04]  /*1dc0*/  STG.E desc[UR8][R4.64+0x100], R11 ;  /* 0x0001000b04007986 */ /* 0x004fe8000c101908 */
[----:B---3--:R-:W-:Y:S04]  /*1dd0*/  STG.E desc[UR8][R4.64+0x180], R13 ;  /* 0x0001800d04007986 */ /* 0x008fe8000c101908 */
[----:B----4-:R-:W-:Y:S04]  /*1de0*/  STG.E desc[UR8][R4.64+0x200], R15 ;  /* 0x0002000f04007986 */ /* 0x010fe8000c101908 */
[----:B-----5:R-:W-:Y:S04]  /*1df0*/  STG.E desc[UR8][R4.64+0x280], R17 ;  /* 0x0002801104007986 */ /* 0x020fe8000c101908 */
[----:B------:R-:W-:Y:S04]  /*1e00*/  STG.E desc[UR8][R4.64+0x300], R19 ;  /* 0x0003001304007986 */ /* 0x000fe8000c101908 */
        /* <DEDUP_REMOVED lines=14> */
[----:B------:R-:W-:Y:S01]  /*1ef0*/  STG.E desc[UR8][R4.64+0xa80], R51 ;  /* 0x000a803304007986 */ /* 0x000fe2000c101908 */
[----:B------:R-:W-:Y:S05]  /*1f00*/  EXIT ;  /* 0x000000000000794d */ /* 0x000fea0003800000 */
.L_x_0:
[----:B------:R-:W-:-:S13]  /*1f10*/  ISETP.NE.AND P0, PT, R0, RZ, PT ;  /* 0x000000ff0000720c */ /* 0x000fda0003f05270 */
[----:B------:R-:W-:Y:S05]  /*1f20*/  @!P0 EXIT ;  /* 0x000000000000894d */ /* 0x000fea0003800000 */
[----:B------:R-:W0:Y:S02]  /*1f30*/  LDC.64 R2, c[0x0][0x380] ;  /* 0x0000e000ff027b82 */ /* 0x000e240000000a00 */
[----:B0-----:R-:W-:-:S05]  /*1f40*/  IMAD.WIDE.U32 R2, R5, 0x4, R2 ;  /* 0x0000000405027825 */ /* 0x001fca00078e0002 */
[----:B------:R0:W2:Y:S01]  /*1f50*/  LDG.E R4, desc[UR8][R2.64] ;  /* 0x0000000802047981 */ /* 0x0000a2000c1e1900 */
[----:B------:R-:W3:Y:S02]  /*1f60*/  S2R R13, SR_TID.X ;  /* 0x00000000000d7919 */ /* 0x000ee40000002100 */
[C---:B---3--:R-:W-:Y:S02]  /*1f70*/  LOP3.LUT R5, R13.reuse, 0x1f, RZ, 0xc0, !PT ;  /* 0x0000001f0d057812 */ /* 0x048fe400078ec0ff */
[----:B------:R-:W-:-:S05]  /*1f80*/  LOP3.LUT R6, R13, 0x3e0, RZ, 0xc0, !PT ;  /* 0x000003e00d067812 */ /* 0x000fca00078ec0ff */
[----:B------:R-:W-:-:S04]  /*1f90*/  IMAD R11, R6, 0x16, R5 ;  /* 0x00000016060b7824 */ /* 0x000fc800078e0205 */
[C---:B------:R-:W-:Y:S01]  /*1fa0*/  VIADD R5, R11.reuse, 0x20 ;  /* 0x000000200b057836 */ /* 0x040fe20000000000 */
[C---:B------:R-:W-:Y:S01]  /*1fb0*/  ISETP.GE.U32.AND P6, PT, R11.reuse, R0, PT ;  /* 0x000000000b00720c */ /* 0x040fe20003fc6070 */
[C---:B------:R-:W-:Y:S01]  /*1fc0*/  VIADD R9, R11.reuse, 0xa0 ;  /* 0x000000a00b097836 */ /* 0x040fe20000000000 */
[C---:B0-----:R-:W-:Y:S01]  /*1fd0*/  LEA R2, P1, R11.reuse, R2, 0x2 ;  /* 0x000000020b027211 */ /* 0x041fe200078210ff */
[----:B------:R-:W-:Y:S01]  /*1fe0*/  VIADD R7, R11, 0x80 ;  /* 0x000000800b077836 */ /* 0x000fe20000000000 */
[-C--:B------:R-:W-:Y:S01]  /*1ff0*/  ISETP.GE.U32.AND P5, PT, R5, R0.reuse, PT ;  /* 0x000000000500720c */ /* 0x080fe20003fa6070 */
[----:B------:R-:W-:Y:S01]  /*2000*/  VIADD R5, R11, 0xe0 ;  /* 0x000000e00b057836 */ /* 0x000fe20000000000 */
[-C--:B------:R-:W-:Y:S01]  /*2010*/  ISETP.GE.U32.AND P4, PT, R9, R0.reuse, PT ;  /* 0x000000000900720c */ /* 0x080fe20003f86070 */
[----:B------:R-:W-:Y:S01]  /*2020*/  IMAD.X R3, RZ, RZ, R3, P1 ;  /* 0x000000ffff037224 */ /* 0x000fe200008e0603 */
[-C--:B------:R-:W-:Y:S01]  /*2030*/  ISETP.GE.U32.AND P0, PT, R7, R0.reuse, PT ;  /* 0x000000000700720c */ /* 0x080fe20003f06070 */
[----:B------:R-:W-:Y:S01]  /*2040*/  VIADD R7, R11, 0x120 ;  /* 0x000001200b077836 */ /* 0x000fe20000000000 */
[----:B------:R-:W-:Y:S01]  /*2050*/  ISETP.GE.U32.AND P3, PT, R5, R0, PT ;  /* 0x000000000500720c */ /* 0x000fe20003f66070 */
[----:B------:R-:W-:-:S02]  /*2060*/  VIADD R5, R11, 0x200 ;  /* 0x000002000b057836 */ /* 0x000fc40000000000 */
[----:B------:R-:W-:Y:S01]  /*2070*/  VIADD R9, R11, 0x1c0 ;  /* 0x000001c00b097836 */ /* 0x000fe20000000000 */
[----:B------:R-:W-:-:S04]  /*2080*/  ISETP.GE.U32.AND P2, PT, R7, R0, PT ;  /* 0x000000000700720c */ /* 0x000fc80003f46070 */
[----:B------:R-:W-:Y:S01]  /*2090*/  ISETP.GE.U32.AND P1, PT, R9, R0, PT ;  /* 0x000000000900720c */ /* 0x000fe20003f26070 */
[C---:B------:R-:W-:Y:S02]  /*20a0*/  VIADD R7, R11.reuse, 0x260 ;  /* 0x000002600b077836 */ /* 0x040fe40000000000 */
[C---:B------:R-:W-:Y:S02]  /*20b0*/  VIADD R51, R11.reuse, 0x40 ;  /* 0x000000400b337836 */ /* 0x040fe40000000000 */
[C---:B------:R-:W-:Y:S02]  /*20c0*/  VIADD R50, R11.reuse, 0x60 ;  /* 0x000000600b327836 */ /* 0x040fe40000000000 */
[C---:B------:R-:W-:Y:S02]  /*20d0*/  VIADD R49, R11.reuse, 0xc0 ;  /* 0x000000c00b317836 */ /* 0x040fe40000000000 */
[C---:B------:R-:W-:Y:S02]  /*20e0*/  VIADD R48, R11.reuse, 0x100 ;  /* 0x000001000b307836 */ /* 0x040fe40000000000 */
[----:B------:R-:W-:-:S02]  /*20f0*/  VIADD R47, R11, 0x140 ;  /* 0x000001400b2f7836 */ /* 0x000fc40000000000 */
[C---:B------:R-:W-:Y:S02]  /*2100*/  VIADD R46, R11.reuse, 0x160 ;  /* 0x000001600b2e7836 */ /* 0x040fe40000000000 */
[C---:B------:R-:W-:Y:S02]  /*2110*/  VIADD R45, R11.reuse, 0x180 ;  /* 0x000001800b2d7836 */ /* 0x040fe40000000000 */
[C---:B------:R-:W-:Y:S02]  /*2120*/  VIADD R43, R11.reuse, 0x1a0 ;  /* 0x000001a00b2b7836 */ /* 0x040fe40000000000 */
[C---:B------:R-:W-:Y:S02]  /*2130*/  VIADD R42, R11.reuse, 0x1e0 ;  /* 0x000001e00b2a7836 */ /* 0x040fe40000000000 */
[C---:B------:R-:W-:Y:S02]  /*2140*/  VIADD R41, R11.reuse, 0x240 ;  /* 0x000002400b297836 */ /* 0x040fe40000000000 */
[----:B------:R-:W-:-:S02]  /*2150*/  VIADD R40, R11, 0x2a0 ;  /* 0x000002a00b287836 */ /* 0x000fc40000000000 */
[----:B--2---:R-:W-:Y:S02]  /*2160*/  IMAD.MOV.U32 R16, RZ, RZ, R4 ;  /* 0x000000ffff107224 */ /* 0x004fe400078e0004 */
[----:B------:R-:W2:Y:S01]  /*2170*/  @!P6 LDG.E R4, desc[UR8][R2.64] ;  /* 0x000000080204e981 */ /* 0x000ea2000c1e1900 */
[-C--:B------:R-:W-:Y:S01]  /*2180*/  ISETP.GE.U32.AND P6, PT, R5, R0.reuse, PT ;  /* 0x000000000500720c */ /* 0x080fe20003fc6070 */
[--C-:B------:R-:W-:Y:S02]  /*2190*/  IMAD.MOV.U32 R6, RZ, RZ, R16.reuse ;  /* 0x000000ffff067224 */ /* 0x100fe400078e0010 */
[----:B------:R-:W-:Y:S02]  /*21a0*/  VIADD R5, R11, 0x220 ;  /* 0x000002200b057836 */ /* 0x000fe40000000000 */
[----:B------:R-:W-:Y:S02]  /*21b0*/  IMAD.MOV.U32 R14, RZ, RZ, R16 ;  /* 0x000000ffff0e7224 */ /* 0x000fe400078e0010 */
[----:B------:R-:W3:Y:S01]  /*21c0*/  @!P5 LDG.E R6, desc[UR8][R2.64+0x80] ;  /* 0x000080080206d981 */ /* 0x000ee2000c1e1900 */
[----:B------:R-:W-:Y:S01]  /*21d0*/  ISETP.GE.U32.AND P5, PT, R5, R0, PT ;  /* 0x000000000500720c */ /* 0x000fe20003fa6070 */
[----:B------:R-:W-:-:S02]  /*21e0*/  VIADD R5, R11, 0x280 ;  /* 0x000002800b057836 */ /* 0x000fc40000000000 */
[----:B------:R-:W4:Y:S01]  /*21f0*/  @!P4 LDG.E R14, desc[UR8][R2.64+0x280] ;  /* 0x00028008020ec981 */ /* 0x000f22000c1e1900 */
[--C-:B------:R-:W-:Y:S02]  /*2200*/  IMAD.MOV.U32 R12, RZ, RZ, R16.reuse ;  /* 0x000000ffff0c7224 */ /* 0x100fe400078e0010 */
[-C--:B------:R-:W-:Y:S01]  /*2210*/  ISETP.GE.U32.AND P4, PT, R5, R0.reuse, PT ;  /* 0x000000000500720c */ /* 0x080fe20003f86070 */
[--C-:B------:R-:W-:Y:S02]  /*2220*/  IMAD.MOV.U32 R20, RZ, RZ, R16.reuse ;  /* 0x000000ffff147224 */ /* 0x100fe400078e0010 */
[--C-:B------:R-:W-:Y:S01]  /*2230*/  IMAD.MOV.U32 R24, RZ, RZ, R16.reuse ;  /* 0x000000ffff187224 */ /* 0x100fe200078e0010 */
[----:B------:R-:W4:Y:S01]  /*2240*/  @!P0 LDG.E R12, desc[UR8][R2.64+0x200] ;  /* 0x00020008020c8981 */ /* 0x000f22000c1e1900 */
[--C-:B------:R-:W-:Y:S02]  /*2250*/  IMAD.MOV.U32 R34, RZ, RZ, R16.reuse ;  /* 0x000000ffff227224 */ /* 0x100fe400078e0010 */
[----:B------:R-:W-:Y:S01]  /*2260*/  IMAD.MOV.U32 R5, RZ, RZ, R16 ;  /* 0x000000ffff057224 */ /* 0x000fe200078e0010 */
[----:B------:R-:W4:Y:S01]  /*2270*/  @!P3 LDG.E R20, desc[UR8][R2.64+0x380] ;  /* 0x000380080214b981 */ /* 0x000f22000c1e1900 */
[----:B------:R-:W-:-:S02]  /*2280*/  ISETP.GE.U32.AND P0, PT, R7, R0, PT ;  /* 0x000000000700720c */ /* 0x000fc40003f06070 */
[-C--:B------:R-:W-:Y:S01]  /*2290*/  ISETP.GE.U32.AND P3, PT, R51, R0.reuse, PT ;  /* 0x000000003300720c */ /* 0x080fe20003f66070 */
[----:B------:R-:W4:Y:S01]  /*22a0*/  @!P2 LDG.E R24, desc[UR8][R2.64+0x480] ;  /* 0x000480080218a981 */ /* 0x000f22000c1e1900 */
[----:B------:R-:W-:-:S03]  /*22b0*/  ISETP.GE.U32.AND P2, PT, R50, R0, PT ;  /* 0x000000003200720c */ /* 0x000fc60003f46070 */
[----:B------:R-:W4:Y:S01]  /*22c0*/  @!P1 LDG.E R34, desc[UR8][R2.64+0x700] ;  /* 0x0007000802229981 */ /* 0x000f22000c1e1900 */
[----:B------:R-:W-:-:S03]  /*22d0*/  ISETP.GE.U32.AND P1, PT, R49, R0, PT ;  /* 0x000000003100720c */ /* 0x000fc60003f26070 */
[----:B------:R-:W4:Y:S01]  /*22e0*/  @!P6 LDG.E R5, desc[UR8][R2.64+0x800] ;  /* 0x000800080205e981 */ /* 0x000f22000c1e1900 */
[----:B------:R-:W-:Y:S01]  /*22f0*/  ISETP.GE.U32.AND P6, PT, R48, R0, PT ;  /* 0x000000003000720c */ /* 0x000fe20003fc6070 */
[--C-:B------:R-:W-:Y:S02]  /*2300*/  IMAD.MOV.U32 R7, RZ, RZ, R16.reuse ;  /* 0x000000ffff077224 */ /* 0x100fe400078e0010 */
[--C-:B------:R-:W-:Y:S02]  /*2310*/  IMAD.MOV.U32 R9, RZ, RZ, R16.reuse ;  /* 0x000000ffff097224 */ /* 0x100fe400078e0010 */
[--C-:B------:R-:W-:Y:S02]  /*2320*/  IMAD.MOV.U32 R11, RZ, RZ, R16.reuse ;  /* 0x000000ffff0b7224 */ /* 0x100fe400078e0010 */
[--C-:B------:R-:W-:Y:S01]  /*2330*/  IMAD.MOV.U32 R8, RZ, RZ, R16.reuse ;  /* 0x000000ffff087224 */ /* 0x100fe200078e0010 */
[----:B------:R-:W4:Y:S01]  /*2340*/  @!P5 LDG.E R7, desc[UR8][R2.64+0x880] ;  /* 0x000880080207d981 */ /* 0x000f22000c1e1900 */
[----:B------:R-:W-:-:S02]  /*2350*/  IMAD.MOV.U32 R10, RZ, RZ, R16 ;  /* 0x000000ffff0a7224 */ /* 0x000fc400078e0010 */
[--C-:B------:R-:W-:Y:S01]  /*2360*/  IMAD.MOV.U32 R18, RZ, RZ, R16.reuse ;  /* 0x000000ffff127224 */ /* 0x100fe200078e0010 */
[----:B------:R-:W4:Y:S01]  /*2370*/  @!P0 LDG.E R9, desc[UR8][R2.64+0x980] ;  /* 0x0009800802098981 */ /* 0x000f22000c1e1900 */
[----:B------:R-:W-:Y:S01]  /*2380*/  IMAD.MOV.U32 R22, RZ, RZ, R16 ;  /* 0x000000ffff167224 */ /* 0x000fe200078e0010 */
[-C--:B------:R-:W-:Y:S02]  /*2390*/  ISETP.GE.U32.AND P5, PT, R47, R0.reuse, PT ;  /* 0x000000002f00720c */ /* 0x080fe40003fa6070 */
[----:B------:R-:W4:Y:S01]  /*23a0*/  @!P4 LDG.E R11, desc[UR8][R2.64+0xa00] ;  /* 0x000a0008020bc981 */ /* 0x000f22000c1e1900 */
[-C--:B------:R-:W-:Y:S02]  /*23b0*/  ISETP.GE.U32.AND P0, PT, R46, R0.reuse, PT ;  /* 0x000000002e00720c */ /* 0x080fe40003f06070 */
[-C--:B------:R-:W-:Y:S01]  /*23c0*/  ISETP.GE.U32.AND P4, PT, R45, R0.reuse, PT ;  /* 0x000000002d00720c */ /* 0x080fe20003f86070 */
[----:B------:R-:W4:Y:S01]  /*23d0*/  @!P3 LDG.E R8, desc[UR8][R2.64+0x100] ;  /* 0x000100080208b981 */ /* 0x000f22000c1e1900 */
[----:B------:R-:W-:-:S03]  /*23e0*/  ISETP.GE.U32.AND P3, PT, R43, R0, PT ;  /* 0x000000002b00720c */ /* 0x000fc60003f66070 */
        /* <DEDUP_REMOVED lines=12> */
[----:B------:R-:W-:Y:S01]  /*24b0*/  IMAD.MOV.U32 R17, RZ, RZ, R16 ;  /* 0x000000ffff117224 */ /* 0x000fe200078e0010 */
[----:B------:R-:W4:Y:S04]  /*24c0*/  @!P0 LDG.E R28, desc[UR8][R2.64+0x580] ;  /* 0x00058008021c8981 */ /* 0x000f28000c1e1900 */
[----:B------:R-:W4:Y:S04]  /*24d0*/  @!P4 LDG.E R30, desc[UR8][R2.64+0x600] ;  /* 0x00060008021ec981 */ /* 0x000f28000c1e1900 */
[----:B------:R-:W4:Y:S04]  /*24e0*/  @!P3 LDG.E R32, desc[UR8][R2.64+0x680] ;  /* 0x000680080220b981 */ /* 0x000f28000c1e1900 */
[----:B------:R-:W4:Y:S04]  /*24f0*/  @!P2 LDG.E R52, desc[UR8][R2.64+0x780] ;  /* 0x000780080234a981 */ /* 0x000f28000c1e1900 */
[----:B------:R-:W4:Y:S04]  /*2500*/  @!P1 LDG.E R17, desc[UR8][R2.64+0x900] ;  /* 0x0009000802119981 */ /* 0x000f28000c1e1900 */
[----:B------:R-:W4:Y:S01]  /*2510*/  @!P6 LDG.E R16, desc[UR8][R2.64+0xa80] ;  /* 0x000a80080210e981 */ /* 0x000f22000c1e1900 */
[----:B------:R-:W0:Y:S01]  /*2520*/  S2R R36, SR_LANEID ;  /* 0x0000000000247919 */ /* 0x000e220000000000 */
[----:B------:R-:W1:Y:S01]  /*2530*/  S2UR UR5, SR_CgaCtaId ;  /* 0x00000000000579c3 */ /* 0x000e620000008800 */
[----:B------:R-:W-:Y:S01]  /*2540*/  SHF.R.U32.HI R44, RZ, 0x5, R13 ;  /* 0x00000005ff2c7819 */ /* 0x000fe2000001160d */
[----:B------:R-:W-:Y:S01]  /*2550*/  UMOV UR4, 0x400 ;  /* 0x0000040000047882 */ /* 0x000fe20000000000 */
[----:B------:R-:W-:Y:S01]  /*2560*/  ISETP.NE.AND P0, PT, R38, RZ, PT ;  /* 0x000000ff2600720c */ /* 0x000fe20003f05270 */
[----:B-1----:R-:W-:-:S02]  /*2570*/  ULEA UR4, UR5, UR4, 0x18 ;  /* 0x0000000405047291 */ /* 0x002fc4000f8ec0ff */
[----:B0-----:R-:W-:-:S05]  /*2580*/  IMAD R37, R44, 0x2c0, R36 ;  /* 0x000002c02c257824 */ /* 0x001fca00078e0224 */
        /* <DEDUP_REMOVED lines=39> */
[----:B------:R-:W-:Y:S02]  /*2800*/  ISETP.NE.AND P1, PT, R36, 0x1f, PT ;  /* 0x0000001f2400780c */ /* 0x000fe40003f25270 */
[----:B---3--:R-:W-:Y:S02]  /*2810*/  IADD3 R16, PT, PT, R6, R5, R16 ;  /* 0x0000000506107210 */ /* 0x008fe40007ffe010 */
[----:B------:R-:W-:Y:S02]  /*2820*/  ISETP.NE.AND P2, PT, R44, 0xb, PT ;  /* 0x0000000b2c00780c */ /* 0x000fe40003f45270 */
        /* <DEDUP_REMOVED lines=20> */
[----:B------:R-:W-:Y:S01]  /*2970*/  ISETP.NE.AND P0, PT, R44, 0x2, PT ;  /* 0x000000022c00780c */ /* 0x000fe20003f05270 */
[----:B------:R-:W0:Y:S02]  /*2980*/  S2R R53, SR_TID.X ;  /* 0x0000000000357919 */ /* 0x000e240000002100 */
[----:B------:R-:W-:Y:S01]  /*2990*/  IMAD.IADD R35, R38, 0x1, -R35 ;  /* 0x0000000126237824 */ /* 0x000fe200078e0a23 */
[----:B------:R-:W-:Y:S01]  /*29a0*/  @!P1 STS [R52+0x10], R38 ;  /* 0x0000102634009388 */ /* 0x000fe20000000800 */
[----:B------:R-:W-:Y:S01]  /*29b0*/  BAR.SYNC.DEFER_BLOCKING 0x0 ;  /* 0x0000000000007b1d */ /* 0x000fe20000010000 */
[----:B------:R-:W-:-:S05]  /*29c0*/  ISETP.NE.AND P1, PT, R44, 0x9, PT ;  /* 0x000000092c00780c */ /* 0x000fca0003f25270 */
[----:B------:R-:W1:Y:S04]  /*29d0*/  LDS.128 R16, [UR4+0x10] ;  /* 0x00001004ff107984 */ /* 0x000e680008000c00 */
[----:B------:R-:W2:Y:S04]  /*29e0*/  LDS.128 R20, [UR4+0x20] ;  /* 0x00002004ff147984 */ /* 0x000ea80008000c00 */
[----:B------:R-:W3:Y:S01]  /*29f0*/  LDS.128 R24, [UR4+0x30] ;  /* 0x00003004ff187984 */ /* 0x000ee20008000c00 */
[----:B-1----:R-:W-:-:S04]  /*2a00*/  IMAD.IADD R17, R16, 0x1, R17 ;  /* 0x0000000110117824 */ /* 0x002fc800078e0211 */
[----:B------:R-:W-:Y:S01]  /*2a10*/  IMAD.IADD R18, R18, 0x1, R17 ;  /* 0x0000000112127824 */ /* 0x000fe200078e0211 */
[----:B------:R-:W-:Y:S02]  /*2a20*/  SEL R16, R17, R16, !P0 ;  /* 0x0000001011107207 */ /* 0x000fe40004000000 */
[----:B------:R-:W-:Y:S01]  /*2a30*/  ISETP.NE.AND P0, PT, R44, 0x3, PT ;  /* 0x000000032c00780c */ /* 0x000fe20003f05270 */
[----:B------:R-:W-:-:S03]  /*2a40*/  IMAD.IADD R19, R19, 0x1, R18 ;  /* 0x0000000113137824 */ /* 0x000fc600078e0212 */
[----:B------:R-:W-:Y:S01]  /*2a50*/  SEL R16, R18, R16, !P0 ;  /* 0x0000001012107207 */ /* 0x000fe20004000000 */
[----:B--2---:R-:W-:Y:S01]  /*2a60*/  IMAD.IADD R20, R19, 0x1, R20 ;  /* 0x0000000113147824 */ /* 0x004fe200078e0214 */
        /* <DEDUP_REMOVED lines=8> */
[----:B---3--:R-:W-:Y:S01]  /*2af0*/  IMAD.IADD R24, R23, 0x1, R24 ;  /* 0x0000000117187824 */ /* 0x008fe200078e0218 */
[----:B------:R-:W-:Y:S02]  /*2b00*/  SEL R16, R21, R16, !P0 ;  /* 0x0000001015107207 */ /* 0x000fe40004000000 */
[----:B------:R-:W-:Y:S01]  /*2b10*/  ISETP.NE.AND P0, PT, R44, 0x7, PT ;  /* 0x000000072c00780c */ /* 0x000fe20003f05270 */
[----:B------:R-:W-:-:S03]  /*2b20*/  IMAD.IADD R25, R25, 0x1, R24 ;  /* 0x0000000119197824 */ /* 0x000fc600078e0218 */
[----:B------:R-:W-:Y:S02]  /*2b30*/  SEL R16, R22, R16, !P0 ;  /* 0x0000001016107207 */ /* 0x000fe40004000000 */
[----:B------:R-:W-:-:S04]  /*2b40*/  ISETP.NE.AND P0, PT, R44, 0x8, PT ;  /* 0x000000082c00780c */ /* 0x000fc80003f05270 */
[----:B------:R-:W-:Y:S02]  /*2b50*/  SEL R16, R23, R16, !P0 ;  /* 0x0000001017107207 */ /* 0x000fe40004000000 */
[----:B------:R-:W-:Y:S02]  /*2b60*/  ISETP.NE.AND P0, PT, R44, 0xa, PT ;  /* 0x0000000a2c00780c */ /* 0x000fe40003f05270 */
[----:B------:R-:W-:Y:S02]  /*2b70*/  SEL R16, R24, R16, !P1 ;  /* 0x0000001018107207 */ /* 0x000fe40004800000 */
[----:B------:R-:W-:Y:S02]  /*2b80*/  ISETP.NE.AND P1, PT, R36, RZ, PT ;  /* 0x000000ff2400720c */ /* 0x000fe40003f25270 */
[----:B------:R-:W-:Y:S01]  /*2b90*/  SEL R16, R25, R16, !P0 ;  /* 0x0000001019107207 */ /* 0x000fe20004000000 */
[----:B------:R-:W-:Y:S01]  /*2ba0*/  @!P2 IMAD.IADD R16, R26, 0x1, R25 ;  /* 0x000000011a10a824 */ /* 0x000fe200078e0219 */
[----:B0-----:R-:W-:-:S02]  /*2bb0*/  ISETP.GE.U32.AND P0, PT, R53, 0x20, PT ;  /* 0x000000203500780c */ /* 0x001fc40003f06070 */
[----:B------:R-:W-:Y:S02]  /*2bc0*/  SEL R35, R35, RZ, P1 ;  /* 0x000000ff23237207 */ /* 0x000fe40000800000 */
[----:B------:R-:W-:-:S04]  /*2bd0*/  SEL R16, R16, RZ, P0 ;  /* 0x000000ff10107207 */ /* 0x000fc80000000000 */
[----:B-----5:R-:W-:Y:S01]  /*2be0*/  IADD3 R16, PT, PT, R16, R35, R39 ;  /* 0x0000002310107210 */ /* 0x020fe20007ffe027 */
[----:B------:R-:W-:Y:S06]  /*2bf0*/  BRA `(.L_x_18) ;  /* 0x0000000c00f87947 */ /* 0x000fec0003800000 */
.L_x_17:
[----:B0-2---:R-:W-:Y:S02]  /*2c00*/  IADD3 R16, PT, PT, R4, R3, R2 ;  /* 0x0000000304107210 */ /* 0x005fe40007ffe002 */
[----:B------:R-:W-:Y:S02]  /*2c10*/  ISETP.NE.AND P1, PT, R36, 0x1f, PT ;  /* 0x0000001f2400780c */ /* 0x000fe40003f25270 */
        /* <DEDUP_REMOVED lines=22> */
[C---:B------:R-:W-:Y:S01]  /*2d80*/  ISETP.NE.AND P0, PT, R44.reuse, 0x2, PT ;  /* 0x000000022c00780c */ /* 0x040fe20003f05270 */
[----:B------:R-:W0:Y:S03]  /*2d90*/  S2R R39, SR_TID.X ;  /* 0x0000000000277919 */ /* 0x000e260000002100 */
[----:B------:R1:W-:Y:S01]  /*2da0*/  @!P1 STS [R53+0x10], R52 ;  /* 0x0000103435009388 */ /* 0x0003e20000000800 */
[----:B------:R-:W-:Y:S01]  /*2db0*/  BAR.SYNC.DEFER_BLOCKING 0x0 ;  /* 0x0000000000007b1d */ /* 0x000fe20000010000 */
[----:B------:R-:W-:Y:S01]  /*2dc0*/  ISETP.NE.AND P1, PT, R44, 0x9, PT ;  /* 0x000000092c00780c */ /* 0x000fe20003f25270 */
[----:B-1----:R-:W-:-:S04]  /*2dd0*/  IMAD.IADD R52, R52, 0x1, -R35 ;  /* 0x0000000134347824 */ /* 0x002fc800078e0a23 */
[----:B------:R-:W1:Y:S04]  /*2de0*/  LDS.128 R16, [UR4+0x10] ;  /* 0x00001004ff107984 */ /* 0x000e680008000c00 */
[----:B------:R-:W2:Y:S04]  /*2df0*/  LDS.128 R20, [UR4+0x20] ;  /* 0x00002004ff147984 */ /* 0x000ea80008000c00 */
[----:B------:R-:W3:Y:S01]  /*2e00*/  LDS.128 R24, [UR4+0x30] ;  /* 0x00003004ff187984 */ /* 0x000ee20008000c00 */
[----:B-1----:R-:W-:-:S04]  /*2e10*/  IMAD.IADD R17, R16, 0x1, R17 ;  /* 0x0000000110117824 */ /* 0x002fc800078e0211 */
[----:B------:R-:W-:Y:S01]  /*2e20*/  IMAD.IADD R18, R18, 0x1, R17 ;  /* 0x0000000112127824 */ /* 0x000fe200078e0211 */
[----:B------:R-:W-:Y:S02]  /*2e30*/  SEL R16, R17, R16, !P0 ;  /* 0x0000001011107207 */ /* 0x000fe40004000000 */
[----:B------:R-:W-:Y:S01]  /*2e40*/  ISETP.NE.AND P0, PT, R44, 0x3, PT ;  /* 0x000000032c00780c */ /* 0x000fe20003f05270 */
[----:B------:R-:W-:Y:S01]  /*2e50*/  IMAD.IADD R19, R19, 0x1, R18 ;  /* 0x0000000113137824 */ /* 0x000fe200078e0212 */
[----:B------:R-:W-:Y:S02]  /*2e60*/  SEL R17, R52, RZ, P2 ;  /* 0x000000ff34117207 */ /* 0x000fe40001000000 */
        /* <DEDUP_REMOVED lines=23> */
[----:B0-----:R-:W-:-:S02]  /*2fe0*/  ISETP.GT.U32.AND P0, PT, R39, 0x1f, PT ;  /* 0x0000001f2700780c */ /* 0x001fc40003f04070 */
        /* <DEDUP_REMOVED lines=20> */
.L_x_64:
[----:B------:R-:W-:Y:S05]  /*3130*/  @!P0 BRA `(.L_x_21) ;  /* 0x0000000000748947 */ /* 0x000fea0003800000 */
[----:B------:R-:W-:-:S07]  /*3140*/  IMAD.MOV.U32 R20, RZ, RZ, 0x3b8 ;  /* 0x000003b8ff147424 */ /* 0x000fce00078e00ff */
.L_x_23:
        /* <DEDUP_REMOVED lines=27> */
.L_x_67:
[----:B------:R-:W-:Y:S05]  /*3300*/  @P0 BRA `(.L_x_23) ;  /* 0xfffffffc00900947 */ /* 0x000fea000383ffff */
.L_x_21:
[----:B------:R-:W-:Y:S01]  /*3310*/  UMOV UR5, 0xffffffff ;  /* 0xffffffff00057882 */ /* 0x000fe20000000000 */
[----:B------:R-:W-:Y:S02]  /*3320*/  ISETP.NE.AND P0, PT, R24, 0x65, PT ;  /* 0x000000651800780c */ /* 0x000fe40003f05270 */
[----:B------:R-:W-:Y:S11]  /*3330*/  BRA.DIV UR5, `(.L_x_24) ;  /* 0x0000001a05f47947 */ /* 0x000ff6000b800000 */
[----:B------:R-:W0:Y:S01]  /*3340*/  S2R R53, SR_GEMASK ;  /* 0x0000000000357919 */ /* 0x000e220000003c00 */
[----:B------:R-:W-:Y:S01]  /*3350*/  VOTE.ANY R19, PT, !P0 ;  /* 0x0000000000137806 */ /* 0x000fe200040e0100 */
[----:B------:R-:W-:-:S03]  /*3360*/  VIADD R17, R36, 0x2 ;  /* 0x0000000224117836 */ /* 0x000fc60000000000 */
[----:B0-----:R-:W-:-:S05]  /*3370*/  LOP3.LUT R19, R19, 0x80000000, R53, 0xec, !PT ;  /* 0x8000000013137812 */ /* 0x001fca00078eec35 */
[----:B------:R-:W-:-:S05]  /*3380*/  VIADD R16, R19, 0xffffffff ;  /* 0xffffffff13107836 */ /* 0x000fca0000000000 */
[----:B------:R-:W-:Y:S01]  /*3390*/  LOP3.LUT R16, R19, R16, RZ, 0xc, !PT ;  /* 0x0000001013107212 */ /* 0x000fe200078e0cff */
[----:B------:R-:W-:-:S03]  /*33a0*/  VIADD R19, R36, 0x10 ;  /* 0x0000001024137836 */ /* 0x000fc60000000000 */
[----:B------:R-:W0:Y:S02]  /*33b0*/  POPC R44, R16 ;  /* 0x00000010002c7309 */ /* 0x000e240000000000 */
[----:B0-----:R-:W0:Y:S01]  /*33c0*/  SHFL.DOWN PT, R20, R25, 0x1, R44 ;  /* 0x0820000019147989 */ /* 0x001e2200000e002c */
[-C--:B------:R-:W-:Y:S02]  /*33d0*/  ISETP.GE.AND P0, PT, R36, R44.reuse, PT ;  /* 0x0000002c2400720c */ /* 0x080fe40003f06270 */
[-C--:B------:R-:W-:Y:S02]  /*33e0*/  ISETP.GT.AND P2, PT, R19, R44.reuse, PT ;  /* 0x0000002c1300720c */ /* 0x080fe40003f44270 */
[----:B0-----:R-:W-:Y:S02]  /*33f0*/  SEL R20, R20, RZ, !P0 ;  /* 0x000000ff14147207 */ /* 0x001fe40004000000 */
[----:B------:R-:W-:Y:S01]  /*3400*/  ISETP.GT.AND P0, PT, R17, R44, PT ;  /* 0x0000002c1100720c */ /* 0x000fe20003f04270 */
[----:B------:R-:W-:-:S02]  /*3410*/  VIADD R17, R36, 0x4 ;  /* 0x0000000424117836 */ /* 0x000fc40000000000 */
[----:B------:R-:W-:-:S05]  /*3420*/  IMAD.IADD R35, R20, 0x1, R25 ;  /* 0x0000000114237824 */ /* 0x000fca00078e0219 */
[----:B------:R-:W0:Y:S02]  /*3430*/  SHFL.DOWN PT, R20, R35, 0x2, R44 ;  /* 0x0840000023147989 */ /* 0x000e2400000e002c */
[----:B0-----:R-:W-:Y:S02]  /*3440*/  SEL R20, R20, RZ, !P0 ;  /* 0x000000ff14147207 */ /* 0x001fe40004000000 */
[----:B------:R-:W-:Y:S01]  /*3450*/  ISETP.GT.AND P0, PT, R17, R44, PT ;  /* 0x0000002c1100720c */ /* 0x000fe20003f04270 */
[----:B------:R-:W-:Y:S02]  /*3460*/  VIADD R17, R36, 0x8 ;  /* 0x0000000824117836 */ /* 0x000fe40000000000 */
[----:B------:R-:W-:-:S05]  /*3470*/  IMAD.IADD R39, R35, 0x1, R20 ;  /* 0x0000000123277824 */ /* 0x000fca00078e0214 */
[----:B------:R-:W0:Y:S02]  /*3480*/  SHFL.DOWN PT, R20, R39, 0x4, R44 ;  /* 0x0880000027147989 */ /* 0x000e2400000e002c */
[----:B0-----:R-:W-:Y:S02]  /*3490*/  SEL R20, R20, RZ, !P0 ;  /* 0x000000ff14147207 */ /* 0x001fe40004000000 */
[----:B------:R-:W-:Y:S02]  /*34a0*/  ISETP.GT.AND P0, PT, R17, R44, PT ;  /* 0x0000002c1100720c */ /* 0x000fe40003f04270 */
[----:B------:R-:W0:Y:S01]  /*34b0*/  LDC.64 R16, c[0x0][0x390] ;  /* 0x0000e400ff107b82 */ /* 0x000e220000000a00 */
[----:B------:R-:W-:-:S05]  /*34c0*/  IMAD.IADD R25, R39, 0x1, R20 ;  /* 0x0000000127197824 */ /* 0x000fca00078e0214 */
[----:B------:R-:W1:Y:S01]  /*34d0*/  SHFL.DOWN PT, R20, R25, 0x8, R44 ;  /* 0x0900000019147989 */ /* 0x000e6200000e002c */
[----:B0-----:R-:W-:-:S05]  /*34e0*/  IADD3 R35, P3, PT, R16, 0x100, RZ ;  /* 0x0000010010237810 */ /* 0x001fca0007f7e0ff */
[----:B------:R-:W-:Y:S01]  /*34f0*/  IMAD.X R39, RZ, RZ, R17, P3 ;  /* 0x000000ffff277224 */ /* 0x000fe200018e0611 */
[----:B-1----:R-:W-:Y:S02]  /*3500*/  SEL R20, R20, RZ, !P0 ;  /* 0x000000ff14147207 */ /* 0x002fe40004000000 */
[----:B------:R-:W-:-:S03]  /*3510*/  ISETP.NE.AND P0, PT, R24, 0x65, PT ;  /* 0x000000651800780c */ /* 0x000fc60003f05270 */
[----:B------:R-:W-:-:S05]  /*3520*/  IMAD.IADD R26, R25, 0x1, R20 ;  /* 0x00000001191a7824 */ /* 0x000fca00078e0214 */
[----:B------:R-:W0:Y:S05]  /*3530*/  SHFL.DOWN PT, R20, R26, 0x10, R44 ;  /* 0x0a0000001a147989 */ /* 0x000e2a00000e002c */
[----:B------:R-:W-:Y:S02]  /*3540*/  VOTE.ALL P0, P0 ;  /* 0x0000000000ff7806 */ /* 0x000fe40000000000 */
[----:B0-----:R-:W-:-:S05]  /*3550*/  SEL R19, R20, RZ, !P2 ;  /* 0x000000ff14137207 */ /* 0x001fca0005000000 */
[----:B------:R-:W-:-:S07]  /*3560*/  IMAD.IADD R26, R26, 0x1, R19 ;  /* 0x000000011a1a7824 */ /* 0x000fce00078e0213 */
.L_x_76:
[----:B------:R-:W-:Y:S05]  /*3570*/  @!P0 BRA `(.L_x_25) ;  /* 0x0000000400348947 */ /* 0x000fea0003800000 */
[----:B------:R-:W-:-:S07]  /*3580*/  IMAD.MOV.U32 R44, RZ, RZ, 0x3b8 ;  /* 0x000003b8ff2c7424 */ /* 0x000fce00078e00ff */
.L_x_31:
        /* <DEDUP_REMOVED lines=10> */
.L_x_79:
[----:B------:R-:W-:Y:S05]  /*3630*/  @!P0 BRA `(.L_x_27) ;  /* 0x0000000000748947 */ /* 0x000fea0003800000 */
[----:B------:R-:W-:-:S07]  /*3640*/  IMAD.MOV.U32 R20, RZ, RZ, R44 ;  /* 0x000000ffff147224 */ /* 0x000fce00078e002c */
.L_x_29:
        /* <DEDUP_REMOVED lines=8> */
[----:B------:R-:W0:Y:S02]  /*36d0*/  F2I.FTZ.U32.TRUNC.NTZ R19, R19 ;  /* 0x0000001300137305 */ /* 0x000e24000021f000 */
[----:B0-----:R-:W-:Y:S02]  /*36e0*/  IMAD R25, R18, R19, RZ ;  /* 0x0000001312197224 */ /* 0x001fe400078e02ff */
[----:B------:R-:W-:-:S04]  /*36f0*/  IMAD.MOV.U32 R18, RZ, RZ, RZ ;  /* 0x000000ffff127224 */ /* 0x000fc800078e00ff */
        /* <DEDUP_REMOVED lines=16> */
.L_x_82:
[----:B------:R-:W-:Y:S05]  /*3800*/  @P0 BRA `(.L_x_29) ;  /* 0xfffffffc00900947 */ /* 0x000fea000383ffff */
.L_x_27:
[----:B------:R-:W-:Y:S01]  /*3810*/  UMOV UR5, 0xffffffff ;  /* 0xffffffff00057882 */ /* 0x000fe20000000000 */
[----:B------:R-:W-:Y:S02]  /*3820*/  ISETP.NE.AND P0, PT, R24, 0x65, PT ;  /* 0x000000651800780c */ /* 0x000fe40003f05270 */
[----:B------:R-:W-:Y:S11]  /*3830*/  BRA.DIV UR5, `(.L_x_30) ;  /* 0x0000001a05fc7947 */ /* 0x000ff6000b800000 */
[----:B------:R-:W-:Y:S01]  /*3840*/  VOTE.ANY R19, PT, !P0 ;  /* 0x0000000000137806 */ /* 0x000fe200040e0100 */
[----:B------:R-:W-:Y:S02]  /*3850*/  VIADD R17, R36, 0x2 ;  /* 0x0000000224117836 */ /* 0x000fe40000000000 */
[----:B------:R-:W-:Y:S01]  /*3860*/  VIADD R21, R21, 0xffffffe0 ;  /* 0xffffffe015157836 */ /* 0x000fe20000000000 */
[----:B------:R-:W-:-:S05]  /*3870*/  LOP3.LUT R19, R19, 0x80000000, R53, 0xec, !PT ;  /* 0x8000000013137812 */ /* 0x000fca00078eec35 */
[----:B------:R-:W-:-:S05]  /*3880*/  VIADD R16, R19, 0xffffffff ;  /* 0xffffffff13107836 */ /* 0x000fca0000000000 */
[----:B------:R-:W-:-:S06]  /*3890*/  LOP3.LUT R16, R19, R16, RZ, 0xc, !PT ;  /* 0x0000001013107212 */ /* 0x000fcc00078e0cff */
[----:B------:R-:W0:Y:S02]  /*38a0*/  POPC R16, R16 ;  /* 0x0000001000107309 */ /* 0x000e240000000000 */
[----:B0-----:R-:W0:Y:S01]  /*38b0*/  SHFL.DOWN PT, R20, R25, 0x1, R16 ;  /* 0x0820000019147989 */ /* 0x001e2200000e0010 */
[----:B------:R-:W-:-:S04]  /*38c0*/  ISETP.GE.AND P0, PT, R36, R16, PT ;  /* 0x000000102400720c */ /* 0x000fc80003f06270 */
[----:B0-----:R-:W-:Y:S02]  /*38d0*/  SEL R20, R20, RZ, !P0 ;  /* 0x000000ff14147207 */ /* 0x001fe40004000000 */
[----:B------:R-:W-:Y:S01]  /*38e0*/  ISETP.GT.AND P0, PT, R17, R16, PT ;  /* 0x000000101100720c */ /* 0x000fe20003f04270 */
[----:B------:R-:W-:Y:S02]  /*38f0*/  VIADD R17, R36, 0x4 ;  /* 0x0000000424117836 */ /* 0x000fe40000000000 */
        /* <DEDUP_REMOVED lines=10> */
[----:B------:R-:W-:-:S03]  /*39a0*/  IMAD.IADD R25, R25, 0x1, R20 ;  /* 0x0000000119197824 */ /* 0x000fc600078e0214 */
[----:B------:R-:W-:Y:S02]  /*39b0*/  ISETP.GT.AND P2, PT, R17, R16, PT ;  /* 0x000000101100720c */ /* 0x000fe40003f44270 */
        /* <DEDUP_REMOVED lines=8> */
.L_x_91:
[----:B------:R-:W-:Y:S05]  /*3a40*/  @P0 BRA `(.L_x_31) ;  /* 0xfffffff800d00947 */ /* 0x000fea000383ffff */
.L_x_25:
        /* <DEDUP_REMOVED lines=15> */
.L_x_19:
[----:B------:R-:W-:Y:S05]  /*3b40*/  WARPSYNC.ALL ;  /* 0x0000000000007948 */ /* 0x000fea0003800000 */
[----:B------:R-:W0:Y:S08]  /*3b50*/  S2UR UR5, SR_CgaCtaId ;  /* 0x00000000000579c3 */ /* 0x000e300000008800 */
[----:B------:R-:W-:Y:S06]  /*3b60*/  BAR.SYNC.DEFER_BLOCKING 0x0 ;  /* 0x0000000000007b1d */ /* 0x000fec0000010000 */
[----:B------:R-:W-:Y:S01]  /*3b70*/  UMOV UR4, 0x400 ;  /* 0x0000040000047882 */ /* 0x000fe20000000000 */
[----:B-1----:R-:W1:Y:S01]  /*3b80*/  S2R R17, SR_TID.X ;  /* 0x0000000000117919 */ /* 0x002e620000002100 */
[----:B0-----:R-:W-:-:S09]  /*3b90*/  ULEA UR4, UR5, UR4, 0x18 ;  /* 0x0000000405047291 */ /* 0x001fd2000f8ec0ff */
[----:B------:R-:W0:Y:S01]  /*3ba0*/  LDS R16, [UR4+0x4c] ;  /* 0x00004c04ff107984 */ /* 0x000e220008000800 */
[----:B-1----:R-:W-:-:S04]  /*3bb0*/  ISETP.NE.AND P0, PT, R17, RZ, PT ;  /* 0x000000ff1100720c */ /* 0x002fc80003f05270 */
[----:B0-----:R-:W-:-:S05]  /*3bc0*/  SEL R16, R16, RZ, P0 ;  /* 0x000000ff10107207 */ /* 0x001fca0000000000 */
[----:B------:R-:W-:-:S07]  /*3bd0*/  IMAD.IADD R16, R16, 0x1, R19 ;  /* 0x0000000110107824 */ /* 0x000fce00078e0213 */
.L_x_18:
[----:B------:R-:W-:Y:S01]  /*3be0*/  IMAD.IADD R17, R2, 0x1, R16 ;  /* 0x0000000102117824 */ /* 0x000fe200078e0210 */
[----:B------:R-:W0:Y:S01]  /*3bf0*/  S2R R20, SR_LANEID ;  /* 0x0000000000147919 */ /* 0x000e220000000000 */
[----:B------:R-:W1:Y:S01]  /*3c00*/  S2UR UR5, SR_CTAID.X ;  /* 0x00000000000579c3 */ /* 0x000e620000002500 */
[----:B------:R-:W2:Y:S01]  /*3c10*/  LDCU.64 UR6, c[0x0][0x388] ;  /* 0x00007100ff0677ac */ /* 0x000ea20008000a00 */
[----:B------:R-:W-:Y:S01]  /*3c20*/  IMAD.IADD R2, R3, 0x1, R17 ;  /* 0x0000000103027824 */ /* 0x000fe200078e0211 */
[----:B------:R-:W3:Y:S03]  /*3c30*/  S2R R21, SR_TID.X ;  /* 0x0000000000157919 */ /* 0x000ee60000002100 */
[----:B------:R-:W-:Y:S01]  /*3c40*/  IMAD.IADD R3, R4, 0x1, R2 ;  /* 0x0000000104037824 */ /* 0x000fe200078e0202 */
[----:B------:R-:W4:Y:S03]  /*3c50*/  S2R R26, SR_TID.X ;  /* 0x00000000001a7919 */ /* 0x000f260000002100 */
[----:B------:R-:W-:-:S04]  /*3c60*/  IMAD.IADD R4, R5, 0x1, R3 ;  /* 0x0000000105047824 */ /* 0x000fc800078e0203 */
[----:B------:R-:W-:-:S04]  /*3c70*/  IMAD.IADD R5, R6, 0x1, R4 ;  /* 0x0000000106057824 */ /* 0x000fc800078e0204 */
[----:B------:R-:W-:-:S04]  /*3c80*/  IMAD.IADD R6, R7, 0x1, R5 ;  /* 0x0000000107067824 */ /* 0x000fc800078e0205 */
[----:B------:R-:W-:-:S04]  /*3c90*/  IMAD.IADD R7, R8, 0x1, R6 ;  /* 0x0000000108077824 */ /* 0x000fc800078e0206 */
[----:B------:R-:W-:-:S04]  /*3ca0*/  IMAD.IADD R8, R9, 0x1, R7 ;  /* 0x0000000109087824 */ /* 0x000fc800078e0207 */
[----:B------:R-:W-:Y:S02]  /*3cb0*/  IMAD.IADD R9, R10, 0x1, R8 ;  /* 0x000000010a097824 */ /* 0x000fe400078e0208 */
[----:B0-----:R-:W-:Y:S01]  /*3cc0*/  IMAD R24, R20, 0x54, R37 ;  /* 0x0000005414187824 */ /* 0x001fe200078e0225 */
[----:B------:R-:W-:Y:S01]  /*3cd0*/  BAR.SYNC.DEFER_BLOCKING 0x0 ;  /* 0x0000000000007b1d */ /* 0x000fe20000010000 */
[----:B------:R-:W-:Y:S01]  /*3ce0*/  IMAD.IADD R10, R11, 0x1, R9 ;  /* 0x000000010b0a7824 */ /* 0x000fe200078e0209 */
[----:B---3--:R-:W-:-:S03]  /*3cf0*/  ISETP.NE.AND P0, PT, R21, RZ, PT ;  /* 0x000000ff1500720c */ /* 0x008fc60003f05270 */
        /* <DEDUP_REMOVED lines=13> */
[----:B------:R-:W-:Y:S03]  /*3dd0*/  STS.64 [R24+0x20], R8 ;  /* 0x0000200818007388 */ /* 0x000fe60000000a00 */
[----:B------:R-:W-:Y:S01]  /*3de0*/  IMAD.IADD R22, R33, 0x1, R21 ;  /* 0x0000000121167824 */ /* 0x000fe200078e0215 */
[----:B0-----:R-:W1:Y:S01]  /*3df0*/  LDC R2, c[0x0][0x398] ;  /* 0x0000e600ff027b82 */ /* 0x001e620000000800 */
[----:B------:R-:W-:Y:S02]  /*3e00*/  STS.64 [R24+0x28], R10 ;  /* 0x0000280a18007388 */ /* 0x000fe40000000a00 */
[----:B------:R-:W-:-:S02]  /*3e10*/  IMAD.IADD R23, R34, 0x1, R22 ;  /* 0x0000000122177824 */ /* 0x000fc400078e0216 */
[----:B------:R4:W-:Y:S04]  /*3e20*/  STS.64 [R24+0x30], R12 ;  /* 0x0000300c18007388 */ /* 0x0009e80000000a00 */
[----:B------:R-:W-:Y:S04]  /*3e30*/  STS.64 [R24+0x38], R14 ;  /* 0x0000380e18007388 */ /* 0x000fe80000000a00 */
[----:B------:R-:W-:Y:S04]  /*3e40*/  STS.64 [R24+0x40], R18 ;  /* 0x0000401218007388 */ /* 0x000fe80000000a00 */
[----:B------:R-:W-:Y:S01]  /*3e50*/  STS.64 [R24+0x48], R20 ;  /* 0x0000481418007388 */ /* 0x000fe20000000a00 */
[----:B----4-:R-:W-:-:S02]  /*3e60*/  LOP3.LUT R12, R26, 0x1f, RZ, 0xc0, !PT ;  /* 0x0000001f1a0c7812 */ /* 0x010fc400078ec0ff */
[----:B------:R-:W-:Y:S01]  /*3e70*/  LOP3.LUT R26, R26, 0x3e0, RZ, 0xc0, !PT ;  /* 0x000003e01a1a7812 */ /* 0x000fe200078ec0ff */
[----:B------:R-:W-:Y:S01]  /*3e80*/  STS.64 [R24+0x50], R22 ;  /* 0x0000501618007388 */ /* 0x000fe20000000a00 */
[----:B------:R-:W-:-:S03]  /*3e90*/  NOP ;  /* 0x0000000000007918 */ /* 0x000fc60000000000 */
[----:B------:R-:W-:Y:S01]  /*3ea0*/  LDS R16, [R37] ;  /* 0x0000000025107984 */ /* 0x000fe20000000800 */
[----:B-1----:R-:W-:Y:S02]  /*3eb0*/  VIADD R2, R2, UR5 ;  /* 0x0000000502027c36 */ /* 0x002fe40008000000 */
[----:B------:R-:W-:Y:S01]  /*3ec0*/  IMAD R26, R26, 0x16, R12 ;  /* 0x000000161a1a7824 */ /* 0x000fe200078e020c */
[----:B------:R-:W-:Y:S04]  /*3ed0*/  LDS R8, [R37+0x80] ;  /* 0x0000800025087984 */ /* 0x000fe80000000800 */
        /* <DEDUP_REMOVED lines=19> */
[----:B------:R0:W-:Y:S04]  /*4010*/  LDS R23, [R37+0xa80] ;  /* 0x000a800025177984 */ /* 0x0001e80000000800 */
[----:B------:R1:W-:Y:S01]  /*4020*/  @!P0 STS [UR4+0x8400], R0 ;  /* 0x00840000ff008988 */ /* 0x0003e20008000804 */
[----:B------:R-:W-:Y:S01]  /*4030*/  BAR.SYNC.DEFER_BLOCKING 0x0 ;  /* 0x0000000000007b1d */ /* 0x000fe20000010000 */
[----:B0-----:R-:W-:-:S02]  /*4040*/  VIADD R37, R26, 0x20 ;  /* 0x000000201a257836 */ /* 0x001fc40000000000 */
[----:B-1----:R-:W-:-:S03]  /*4050*/  IMAD R0, R2, 0x2100, RZ ;  /* 0x0000210002007824 */ /* 0x002fc600078e02ff */
[----:B------:R-:W0:Y:S02]  /*4060*/  S2R R3, SR_TID.X ;  /* 0x0000000000037919 */ /* 0x000e240000002100 */
[----:B------:R-:W-:-:S04]  /*4070*/  IADD3 R0, P0, PT, R0, R26, RZ ;  /* 0x0000001a00007210 */ /* 0x000fc80007f1e0ff */
[----:B--2---:R-:W-:Y:S01]  /*4080*/  LEA R2, P1, R0, UR6, 0x2 ;  /* 0x0000000600027c11 */ /* 0x004fe2000f8210ff */
[----:B------:R-:W1:Y:S01]  /*4090*/  LDS R4, [UR4+0x8400] ;  /* 0x00840004ff047984 */ /* 0x000e620008000800 */
[C---:B0-----:R-:W-:Y:S02]  /*40a0*/  LOP3.LUT R12, R3.reuse, 0x3e0, RZ, 0xc0, !PT ;  /* 0x000003e0030c7812 */ /* 0x041fe400078ec0ff */
[----:B------:R-:W-:-:S05]  /*40b0*/  LOP3.LUT R3, R3, 0x1f, RZ, 0xc0, !PT ;  /* 0x0000001f03037812 */ /* 0x000fca00078ec0ff */
[----:B------:R-:W-:Y:S02]  /*40c0*/  IMAD R12, R12, 0x16, R3 ;  /* 0x000000160c0c7824 */ /* 0x000fe400078e0203 */
[----:B------:R-:W-:-:S05]  /*40d0*/  IMAD.X R3, RZ, RZ, RZ, P0 ;  /* 0x000000ffff037224 */ /* 0x000fca00000e06ff */
[----:B------:R-:W-:Y:S02]  /*40e0*/  LEA.HI.X R3, R0, UR7, R3, 0x2, P1 ;  /* 0x0000000700037c11 */ /* 0x000fe400088f1403 */
[-C--:B-1----:R-:W-:Y:S02]  /*40f0*/  ISETP.GE.AND P6, PT, R26, R4.reuse, PT ;  /* 0x000000041a00720c */ /* 0x082fe40003fc6270 */
[-C--:B------:R-:W-:Y:S01]  /*4100*/  ISETP.GE.AND P5, PT, R37, R4.reuse, PT ;  /* 0x000000042500720c */ /* 0x080fe20003fa6270 */
[C---:B------:R-:W-:Y:S01]  /*4110*/  VIADD R37, R12.reuse, 0x80 ;  /* 0x000000800c257836 */ /* 0x040fe20000000000 */
[-C--:B------:R-:W-:Y:S01]  /*4120*/  ISETP.GE.AND P0, PT, R51, R4.reuse, PT ;  /* 0x000000043300720c */ /* 0x080fe20003f06270 */
[----:B------:R-:W-:Y:S01]  /*4130*/  VIADD R51, R12, 0xa0 ;  /* 0x000000a00c337836 */ /* 0x000fe20000000000 */
[-C--:B------:R-:W-:Y:S02]  /*4140*/  ISETP.GE.AND P4, PT, R50, R4.reuse, PT ;  /* 0x000000043200720c */ /* 0x080fe40003f86270 */
[-C--:B------:R-:W-:Y:S01]  /*4150*/  ISETP.GE.AND P3, PT, R37, R4.reuse, PT ;  /* 0x000000042500720c */ /* 0x080fe20003f66270 */
[----:B------:R-:W-:Y:S01]  /*4160*/  VIADD R37, R12, 0xe0 ;  /* 0x000000e00c257836 */ /* 0x000fe20000000000 */
[----:B------:R-:W-:-:S02]  /*4170*/  ISETP.GE.AND P2, PT, R51, R4, PT ;  /* 0x000000043300720c */ /* 0x000fc40003f46270 */
[-C--:B------:R-:W-:Y:S01]  /*4180*/  ISETP.GE.AND P1, PT, R49, R4.reuse, PT ;  /* 0x000000043100720c */ /* 0x080fe20003f26270 */
[----:B------:R-:W-:Y:S01]  /*4190*/  @!P6 STG.E desc[UR8][R2.64], R16 ;  /* 0x000000100200e986 */ /* 0x000fe2000c101908 */
[-C--:B------:R-:W-:Y:S01]  /*41a0*/  ISETP.GE.AND P6, PT, R37, R4.reuse, PT ;  /* 0x000000042500720c */ /* 0x080fe20003fc6270 */
[----:B------:R-:W-:Y:S02]  /*41b0*/  VIADD R37, R12, 0x120 ;  /* 0x000001200c257836 */ /* 0x000fe40000000000 */
[----:B------:R-:W-:Y:S01]  /*41c0*/  @!P5 STG.E desc[UR8][R2.64+0x80], R8 ;  /* 0x000080080200d986 */ /* 0x000fe2000c101908 */
[----:B------:R-:W-:-:S03]  /*41d0*/  ISETP.GE.AND P5, PT, R48, R4, PT ;  /* 0x000000043000720c */ /* 0x000fc60003fa6270 */
[----:B------:R-:W-:Y:S01]  /*41e0*/  @!P0 STG.E desc[UR8][R2.64+0x100], R10 ;  /* 0x0001000a02008986 */ /* 0x000fe2000c101908 */
[-C--:B------:R-:W-:Y:S01]  /*41f0*/  ISETP.GE.AND P0, PT, R37, R4.reuse, PT ;  /* 0x000000042500720c */ /* 0x080fe20003f06270 */
[----:B------:R-:W-:Y:S02]  /*4200*/  VIADD R37, R12, 0x1c0 ;  /* 0x000001c00c257836 */ /* 0x000fe40000000000 */
[----:B------:R-:W-:Y:S01]  /*4210*/  @!P4 STG.E desc[UR8][R2.64+0x180], R6 ;  /* 0x000180060200c986 */ /* 0x000fe2000c101908 */
[----:B------:R-:W-:-:S03]  /*4220*/  ISETP.GE.AND P4, PT, R47, R4, PT ;  /* 0x000000042f00720c */ /* 0x000fc60003f86270 */
[----:B------:R-:W-:Y:S01]  /*4230*/  @!P3 STG.E desc[UR8][R2.64+0x200], R53 ;  /* 0x000200350200b986 */ /* 0x000fe2000c101908 */
[----:B------:R-:W-:-:S03]  /*4240*/  ISETP.GE.AND P3, PT, R46, R4, PT ;  /* 0x000000042e00720c */ /* 0x000fc60003f66270 */
[----:B------:R-:W-:Y:S01]  /*4250*/  @!P2 STG.E desc[UR8][R2.64+0x280], R39 ;  /* 0x000280270200a986 */ /* 0x000fe2000c101908 */
[----:B------:R-:W-:-:S03]  /*4260*/  ISETP.GE.AND P2, PT, R45, R4, PT ;  /* 0x000000042d00720c */ /* 0x000fc60003f46270 */
[----:B------:R0:W-:Y:S01]  /*4270*/  @!P1 STG.E desc[UR8][R2.64+0x300], R33 ;  /* 0x0003002102009986 */ /* 0x0001e2000c101908 */
[-C--:B------:R-:W-:Y:S01]  /*4280*/  ISETP.GE.AND P1, PT, R43, R4.reuse, PT ;  /* 0x000000042b00720c */ /* 0x080fe20003f26270 */
[C---:B------:R-:W-:Y:S02]  /*4290*/  VIADD R43, R12.reuse, 0x220 ;  /* 0x000002200c2b7836 */ /* 0x040fe40000000000 */
[----:B------:R-:W-:Y:S01]  /*42a0*/  @!P6 STG.E desc[UR8][R2.64+0x380], R35 ;  /* 0x000380230200e986 */ /* 0x000fe2000c101908 */
[-C--:B------:R-:W-:Y:S01]  /*42b0*/  ISETP.GE.AND P6, PT, R37, R4.reuse, PT ;  /* 0x000000042500720c */ /* 0x080fe20003fc6270 */
[----:B------:R-:W-:Y:S02]  /*42c0*/  VIADD R37, R12, 0x200 ;  /* 0x000002000c257836 */ /* 0x000fe40000000000 */
[----:B------:R1:W-:Y:S01]  /*42d0*/  @!P5 STG.E desc[UR8][R2.64+0x400], R31 ;  /* 0x0004001f0200d986 */ /* 0x0003e2000c101908 */
[----:B------:R-:W-:Y:S01]  /*42e0*/  ISETP.GE.AND P5, PT, R42, R4, PT ;  /* 0x000000042a00720c */ /* 0x000fe20003fa6270 */
[----:B0-----:R-:W-:-:S02]  /*42f0*/  VIADD R33, R12, 0x260 ;  /* 0x000002600c217836 */ /* 0x001fc40000000000 */
[----:B------:R0:W-:Y:S01]  /*4300*/  @!P0 STG.E desc[UR8][R2.64+0x480], R25 ;  /* 0x0004801902008986 */ /* 0x0001e2000c101908 */
[----:B------:R-:W-:-:S03]  /*4310*/  ISETP.GE.AND P0, PT, R37, R4, PT ;  /* 0x000000042500720c */ /* 0x000fc60003f06270 */
[----:B------:R0:W-:Y:S01]  /*4320*/  @!P4 STG.E desc[UR8][R2.64+0x500], R27 ;  /* 0x0005001b0200c986 */ /* 0x0001e2000c101908 */
[-C--:B------:R-:W-:Y:S01]  /*4330*/  ISETP.GE.AND P4, PT, R43, R4.reuse, PT ;  /* 0x000000042b00720c */ /* 0x080fe20003f86270 */
[----:B-1----:R-:W-:Y:S02]  /*4340*/  VIADD R31, R12, 0x280 ;  /* 0x000002800c1f7836 */ /* 0x002fe40000000000 */
[----:B------:R0:W-:Y:S01]  /*4350*/  @!P3 STG.E desc[UR8][R2.64+0x580], R29 ;  /* 0x0005801d0200b986 */ /* 0x0001e2000c101908 */
[----:B------:R-:W-:-:S03]  /*4360*/  ISETP.GE.AND P3, PT, R41, R4, PT ;  /* 0x000000042900720c */ /* 0x000fc60003f66270 */
[----:B------:R0:W-:Y:S01]  /*4370*/  @!P2 STG.E desc[UR8][R2.64+0x600], R19 ;  /* 0x000600130200a986 */ /* 0x0001e2000c101908 */
[----:B------:R-:W-:-:S03]  /*4380*/  ISETP.GE.AND P2, PT, R33, R4, PT ;  /* 0x000000042100720c */ /* 0x000fc60003f46270 */
[----:B------:R0:W-:Y:S01]  /*4390*/  @!P1 STG.E desc[UR8][R2.64+0x680], R21 ;  /* 0x0006801502009986 */ /* 0x0001e2000c101908 */
[----:B------:R-:W-:-:S03]  /*43a0*/  ISETP.GE.AND P1, PT, R31, R4, PT ;  /* 0x000000041f00720c */ /* 0x000fc60003f26270 */
[----:B------:R0:W-:Y:S01]  /*43b0*/  @!P6 STG.E desc[UR8][R2.64+0x700], R17 ;  /* 0x000700110200e986 */ /* 0x0001e2000c101908 */
[----:B------:R-:W-:-:S03]  /*43c0*/  ISETP.GE.AND P6, PT, R40, R4, PT ;  /* 0x000000042800720c */ /* 0x000fc60003fc6270 */
[----:B------:R0:W-:Y:S04]  /*43d0*/  @!P5 STG.E desc[UR8][R2.64+0x780], R15 ;  /* 0x0007800f0200d986 */ /* 0x0001e8000c101908 */
[----:B------:R0:W-:Y:S04]  /*43e0*/  @!P0 STG.E desc[UR8][R2.64+0x800], R13 ;  /* 0x0008000d02008986 */ /* 0x0001e8000c101908 */
[----:B------:R0:W-:Y:S04]  /*43f0*/  @!P4 STG.E desc[UR8][R2.64+0x880], R11 ;  /* 0x0008800b0200c986 */ /* 0x0001e8000c101908 */
[----:B------:R0:W-:Y:S04]  /*4400*/  @!P3 STG.E desc[UR8][R2.64+0x900], R9 ;  /* 0x000900090200b986 */ /* 0x0001e8000c101908 */
[----:B------:R0:W-:Y:S04]  /*4410*/  @!P2 STG.E desc[UR8][R2.64+0x980], R7 ;  /* 0x000980070200a986 */ /* 0x0001e8000c101908 */
[----:B------:R0:W-:Y:S01]  /*4420*/  @!P1 STG.E desc[UR8][R2.64+0xa00], R5 ;  /* 0x000a000502009986 */ /* 0x0001e2000c101908 */
[----:B------:R-:W-:Y:S05]  /*4430*/  @P6 EXIT ;  /* 0x000000000000694d */ /* 0x000fea0003800000 */
[----:B------:R-:W-:Y:S01]  /*4440*/  STG.E desc[UR8][R2.64+0xa80], R23 ;  /* 0x000a801702007986 */ /* 0x000fe2000c101908 */
[----:B------:R-:W-:Y:S05]  /*4450*/  EXIT ;  /* 0x000000000000794d */ /* 0x000fea0003800000 */
.L_x_5:
[----:B------:R-:W-:Y:S01]  /*4460*/  BSSY B1, `(.L_x_32) ;  /* 0x0000006000017945 */ /* 0x000fe20003800000 */
[----:B------:R-:W-:Y:S01]  /*4470*/  PLOP3.LUT P0, PT, P0, PT, PT, 0x8, 0x80 ;  /* 0x000000000080781c */ /* 0x000fe2000070e170 */
[----:B------:R-:W-:-:S12]  /*4480*/  IMAD.MOV.U32 R19, RZ, RZ, -0x1 ;  /* 0xffffffffff137424 */ /* 0x000fd800078e00ff */
[----:B------:R-:W-:Y:S05]  /*4490*/  WARPSYNC.COLLECTIVE R19, `(.L_x_33) ;  /* 0x0000000013087348 */ /* 0x000fea0003c00000 */
[----:B------:R-:W-:Y:S01]  /*44a0*/  VOTE.ANY P0, P0 ;  /* 0x0000000000ff7806 */ /* 0x000fe20000000100 */
[----:B------:R-:W-:-:S12]  /*44b0*/  ENDCOLLECTIVE ;  /* 0x000000000000791b */ /* 0x000fd80003800000 */
.L_x_33:
[----:B------:R-:W-:Y:S05]  /*44c0*/  BSYNC B1 ;  /* 0x0000000000017941 */ /* 0x000fea0003800000 */
.L_x_32:
[----:B------:R-:W-:Y:S05]  /*44d0*/  BRA `(.L_x_34) ;  /* 0xffffffc800a87947 */ /* 0x000fea000383ffff */
.L_x_7:
[----:B------:R-:W-:Y:S01]  /*44e0*/  BSSY B1, `(.L_x_35) ;  /* 0x0000006000017945 */ /* 0x000fe20003800000 */
[----:B------:R-:W-:Y:S01]  /*44f0*/  PLOP3.LUT P0, PT, P0, PT, PT, 0x8, 0x80 ;  /* 0x000000000080781c */ /* 0x000fe2000070e170 */
[----:B------:R-:W-:-:S12]  /*4500*/  IMAD.MOV.U32 R19, RZ, RZ, -0x1 ;  /* 0xffffffffff137424 */ /* 0x000fd800078e00ff */
[----:B------:R-:W-:Y:S05]  /*4510*/  WARPSYNC.COLLECTIVE R19, `(.L_x_36) ;  /* 0x0000000013087348 */ /* 0x000fea0003c00000 */
[----:B------:R-:W-:Y:S01]  /*4520*/  VOTE.ANY P0, P0 ;  /* 0x0000000000ff7806 */ /* 0x000fe20000000100 */
[----:B------:R-:W-:-:S12]  /*4530*/  ENDCOLLECTIVE ;  /* 0x000000000000791b */ /* 0x000fd80003800000 */
.L_x_36:
[----:B------:R-:W-:Y:S05]  /*4540*/  BSYNC B1 ;  /* 0x0000000000017941 */ /* 0x000fea0003800000 */
.L_x_35:
[----:B------:R-:W-:Y:S05]  /*4550*/  BRA `(.L_x_37) ;  /* 0xffffffc800fc7947 */ /* 0x000fea000383ffff */
.L_x_9:
[----:B------:R-:W0:Y:S01]  /*4560*/  S2R R48, SR_GEMASK ;  /* 0x0000000000307919 */ /* 0x000e220000003c00 */
[----:B------:R-:W-:Y:S01]  /*4570*/  BSSY B1, `(.L_x_38) ;  /* 0x0000006000017945 */ /* 0x000fe20003800000 */
[----:B------:R-:W-:Y:S01]  /*4580*/  PLOP3.LUT P0, PT, P0, PT, PT, 0x8, 0x80 ;  /* 0x000000000080781c */ /* 0x000fe2000070e170 */
[----:B------:R-:W-:-:S12]  /*4590*/  IMAD.MOV.U32 R19, RZ, RZ, -0x1 ;  /* 0xffffffffff137424 */ /* 0x000fd800078e00ff */
[----:B0-----:R-:W-:Y:S05]  /*45a0*/  WARPSYNC.COLLECTIVE R19, `(.L_x_39) ;  /* 0x0000000013087348 */ /* 0x001fea0003c00000 */
[----:B------:R-:W-:Y:S01]  /*45b0*/  VOTE.ANY R19, PT, P0 ;  /* 0x0000000000137806 */ /* 0x000fe200000e0100 */
[----:B0-----:R-:W-:Y:S06]  /*45c0*/  ENDCOLLECTIVE ;  /* 0x000000000000791b */ /* 0x001fec0003800000 */
.L_x_39:
[----:B------:R-:W-:Y:S05]  /*45d0*/  BSYNC B1 ;  /* 0x0000000000017941 */ /* 0x000fea0003800000 */
.L_x_38:
[----:B------:R-:W-:Y:S01]  /*45e0*/  LOP3.LUT R19, R19, 0x80000000, R48, 0xec, !PT ;  /* 0x8000000013137812 */ /* 0x000fe200078eec30 */
[----:B------:R-:W-:Y:S01]  /*45f0*/  IMAD.MOV.U32 R18, RZ, RZ, R41 ;  /* 0x000000ffff127224 */ /* 0x000fe200078e0029 */
[----:B------:R-:W0:Y:S01]  /*4600*/  LDC.64 R42, c[0x0][0x390] ;  /* 0x0000e400ff2a7b82 */ /* 0x000e220000000a00 */
[----:B------:R-:W-:Y:S02]  /*4610*/  IMAD.MOV.U32 R17, RZ, RZ, 0x1 ;  /* 0x00000001ff117424 */ /* 0x000fe400078e00ff */
[----:B------:R-:W-:Y:S02]  /*4620*/  VIADD R16, R19, 0xffffffff ;  /* 0xffffffff13107836 */ /* 0x000fe40000000000 */
[C---:B------:R-:W-:Y:S02]  /*4630*/  VIADD R23, R47.reuse, 0x4 ;  /* 0x000000042f177836 */ /* 0x040fe40000000000 */
[----:B------:R-:W-:Y:S01]  /*4640*/  VIADD R26, R47, 0x8 ;  /* 0x000000082f1a7836 */ /* 0x000fe20000000000 */
[----:B------:R-:W-:Y:S01]  /*4650*/  LOP3.LUT R22, R19, R16, RZ, 0xc, !PT ;  /* 0x0000001013167212 */ /* 0x000fe200078e0cff */
[----:B------:R-:W-:-:S03]  /*4660*/  IMAD.MOV.U32 R19, RZ, RZ, -0x1 ;  /* 0xffffffffff137424 */ /* 0x000fc600078e00ff */
[----:B------:R1:W2:Y:S02]  /*4670*/  POPC R16, R22 ;  /* 0x0000001600107309 */ /* 0x0002a40000000000 */
[----:B-1----:R-:W-:Y:S01]  /*4680*/  VIADD R22, R47, 0x2 ;  /* 0x000000022f167836 */ /* 0x002fe20000000000 */
[----:B0-2---:R-:W-:-:S13]  /*4690*/  IADD3 R42, P3, PT, R42, 0x100, RZ ;  /* 0x000001002a2a7810 */ /* 0x005fda0007f7e0ff */
[----:B------:R-:W-:Y:S05]  /*46a0*/  WARPSYNC.COLLECTIVE R19, `(.L_x_40) ;  /* 0x0000000013087348 */ /* 0x000fea0003c00000 */
[----:B------:R0:W1:Y:S02]  /*46b0*/  SHFL.DOWN P2, R20, R18, R17, R16 ;  /* 0x0800001112147389 */ /* 0x0000640000040010 */
[----:B01----:R-:W-:Y:S05]  /*46c0*/  ENDCOLLECTIVE ;  /* 0x000000000000791b */ /* 0x003fea0003800000 */
.L_x_40:
[-C--:B------:R-:W-:Y:S01]  /*46d0*/  ISETP.GE.AND P0, PT, R47, R16.reuse, PT ;  /* 0x000000102f00720c */ /* 0x080fe20003f06270 */
[----:B------:R-:W-:Y:S02]  /*46e0*/  IMAD.X R43, RZ, RZ, R43, P3 ;  /* 0x000000ffff2b7224 */ /* 0x000fe400018e062b */
[----:B------:R-:W-:Y:S01]  /*46f0*/  IMAD.MOV.U32 R17, RZ, RZ, 0x2 ;  /* 0x00000002ff117424 */ /* 0x000fe200078e00ff */
[----:B------:R-:W-:Y:S02]  /*4700*/  SEL R20, R20, RZ, !P0 ;  /* 0x000000ff14147207 */ /* 0x000fe40004000000 */
[----:B------:R-:W-:-:S03]  /*4710*/  ISETP.GT.AND P0, PT, R22, R16, PT ;  /* 0x000000101600720c */ /* 0x000fc60003f04270 */
[----:B------:R-:W-:-:S04]  /*4720*/  IMAD.IADD R37, R20, 0x1, R41 ;  /* 0x0000000114257824 */ /* 0x000fc800078e0229 */
[----:B------:R-:W-:-:S07]  /*4730*/  IMAD.MOV.U32 R18, RZ, RZ, R37 ;  /* 0x000000ffff127224 */ /* 0x000fce00078e0025 */
[----:B------:R-:W-:Y:S05]  /*4740*/  WARPSYNC.COLLECTIVE R19, `(.L_x_41) ;  /* 0x0000000013087348 */ /* 0x000fea0003c00000 */
[----:B------:R0:W1:Y:S02]  /*4750*/  SHFL.DOWN P2, R20, R18, R17, R16 ;  /* 0x0800001112147389 */ /* 0x0000640000040010 */
[----:B01----:R-:W-:Y:S05]  /*4760*/  ENDCOLLECTIVE ;  /* 0x000000000000791b */ /* 0x003fea0003800000 */
.L_x_41:
[----:B------:R-:W-:Y:S01]  /*4770*/  IMAD.MOV.U32 R17, RZ, RZ, 0x4 ;  /* 0x00000004ff117424 */ /* 0x000fe200078e00ff */
[----:B------:R-:W-:Y:S02]  /*4780*/  SEL R20, R20, RZ, !P0 ;  /* 0x000000ff14147207 */ /* 0x000fe40004000000 */
[----:B------:R-:W-:-:S03]  /*4790*/  ISETP.GT.AND P0, PT, R23, R16, PT ;  /* 0x000000101700720c */ /* 0x000fc60003f04270 */
[----:B------:R-:W-:Y:S02]  /*47a0*/  IMAD.IADD R39, R37, 0x1, R20 ;  /* 0x0000000125277824 */ /* 0x000fe400078e0214 */
[----:B------:R-:W-:Y:S02]  /*47b0*/  VIADD R37, R47, 0x10 ;  /* 0x000000102f257836 */ /* 0x000fe40000000000 */
[----:B------:R-:W-:-:S07]  /*47c0*/  IMAD.MOV.U32 R18, RZ, RZ, R39 ;  /* 0x000000ffff127224 */ /* 0x000fce00078e0027 */
[----:B------:R-:W-:Y:S05]  /*47d0*/  WARPSYNC.COLLECTIVE R19, `(.L_x_42) ;  /* 0x0000000013087348 */ /* 0x000fea0003c00000 */
[----:B------:R0:W1:Y:S02]  /*47e0*/  SHFL.DOWN P2, R20, R18, R17, R16 ;  /* 0x0800001112147389 */ /* 0x0000640000040010 */
[----:B01----:R-:W-:Y:S05]  /*47f0*/  ENDCOLLECTIVE ;  /* 0x000000000000791b */ /* 0x003fea0003800000 */
.L_x_42:
        /* <DEDUP_REMOVED lines=8> */
.L_x_43:
[----:B------:R-:W-:Y:S01]  /*4880*/  IMAD.MOV.U32 R17, RZ, RZ, 0x10 ;  /* 0x00000010ff117424 */ /* 0x000fe200078e00ff */
[----:B------:R-:W-:Y:S02]  /*4890*/  SEL R20, R20, RZ, !P0 ;  /* 0x000000ff14147207 */ /* 0x000fe40004000000 */
[----:B------:R-:W-:-:S03]  /*48a0*/  ISETP.NE.AND P0, PT, R40, 0x65, PT ;  /* 0x000000652800780c */ /* 0x000fc60003f05270 */
[----:B------:R-:W-:-:S04]  /*48b0*/  IMAD.IADD R41, R51, 0x1, R20 ;  /* 0x0000000133297824 */ /* 0x000fc800078e0214 */
[----:B------:R-:W-:-:S07]  /*48c0*/  IMAD.MOV.U32 R18, RZ, RZ, R41 ;  /* 0x000000ffff127224 */ /* 0x000fce00078e0029 */
[----:B------:R-:W-:Y:S05]  /*48d0*/  WARPSYNC.COLLECTIVE R19, `(.L_x_44) ;  /* 0x0000000013087348 */ /* 0x000fea0003c00000 */
[----:B------:R0:W1:Y:S02]  /*48e0*/  SHFL.DOWN P2, R20, R18, R17, R16 ;  /* 0x0800001112147389 */ /* 0x0000640000040010 */
[----:B01----:R-:W-:Y:S05]  /*48f0*/  ENDCOLLECTIVE ;  /* 0x000000000000791b */ /* 0x003fea0003800000 */
.L_x_44:
[----:B------:R-:W-:Y:S05]  /*4900*/  WARPSYNC.COLLECTIVE R19, `(.L_x_45) ;  /* 0x0000000013087348 */ /* 0x000fea0003c00000 */
[----:B------:R-:W-:Y:S01]  /*4910*/  VOTE.ALL P0, P0 ;  /* 0x0000000000ff7806 */ /* 0x000fe20000000000 */
[----:B------:R-:W-:-:S12]  /*4920*/  ENDCOLLECTIVE ;  /* 0x000000000000791b */ /* 0x000fd80003800000 */
.L_x_45:
[----:B------:R-:W-:-:S04]  /*4930*/  ISETP.GT.AND P2, PT, R37, R16, PT ;  /* 0x000000102500720c */ /* 0x000fc80003f44270 */
[----:B------:R-:W-:-:S05]  /*4940*/  SEL R20, R20, RZ, !P2 ;  /* 0x000000ff14147207 */ /* 0x000fca0005000000 */
[----:B------:R-:W-:Y:S01]  /*4950*/  IMAD.IADD R39, R41, 0x1, R20 ;  /* 0x0000000129277824 */ /* 0x000fe200078e0214 */
[----:B------:R-:W-:Y:S06]  /*4960*/  BRA `(.L_x_46) ;  /* 0xffffffc800947947 */ /* 0x000fec000383ffff */
.L_x_11:
[----:B------:R-:W-:Y:S01]  /*4970*/  BSSY B1, `(.L_x_47) ;  /* 0x0000006000017945 */ /* 0x000fe20003800000 */
[----:B------:R-:W-:Y:S01]  /*4980*/  PLOP3.LUT P0, PT, P0, PT, PT, 0x8, 0x80 ;  /* 0x000000000080781c */ /* 0x000fe2000070e170 */
[----:B------:R-:W-:-:S12]  /*4990*/  IMAD.MOV.U32 R19, RZ, RZ, -0x1 ;  /* 0xffffffffff137424 */ /* 0x000fd800078e00ff */
[----:B------:R-:W-:Y:S05]  /*49a0*/  WARPSYNC.COLLECTIVE R19, `(.L_x_48) ;  /* 0x0000000013087348 */ /* 0x000fea0003c00000 */
[----:B------:R-:W-:Y:S01]  /*49b0*/  VOTE.ANY P0, P0 ;  /* 0x0000000000ff7806 */ /* 0x000fe20000000100 */
[----:B------:R-:W-:-:S12]  /*49c0*/  ENDCOLLECTIVE ;  /* 0x000000000000791b */ /* 0x000fd80003800000 */
.L_x_48:
[----:B------:R-:W-:Y:S05]  /*49d0*/  BSYNC B1 ;  /* 0x0000000000017941 */ /* 0x000fea0003800000 */
.L_x_47:
[----:B------:R-:W-:Y:S05]  /*49e0*/  BRA `(.L_x_49) ;  /* 0xffffffc800a47947 */ /* 0x000fea000383ffff */
.L_x_13:
[----:B------:R-:W-:Y:S01]  /*49f0*/  BSSY B1, `(.L_x_50) ;  /* 0x0000006000017945 */ /* 0x000fe20003800000 */
[----:B------:R-:W-:Y:S01]  /*4a00*/  PLOP3.LUT P0, PT, P0, PT, PT, 0x8, 0x80 ;  /* 0x000000000080781c */ /* 0x000fe2000070e170 */
[----:B------:R-:W-:-:S12]  /*4a10*/  IMAD.MOV.U32 R19, RZ, RZ, -0x1 ;  /* 0xffffffffff137424 */ /* 0x000fd800078e00ff */
[----:B------:R-:W-:Y:S05]  /*4a20*/  WARPSYNC.COLLECTIVE R19, `(.L_x_51) ;  /* 0x0000000013087348 */ /* 0x000fea0003c00000 */
[----:B------:R-:W-:Y:S01]  /*4a30*/  VOTE.ANY P0, P0 ;  /* 0x0000000000ff7806 */ /* 0x000fe20000000100 */
[----:B------:R-:W-:-:S12]  /*4a40*/  ENDCOLLECTIVE ;  /* 0x000000000000791b */ /* 0x000fd80003800000 */
.L_x_51:
[----:B------:R-:W-:Y:S05]  /*4a50*/  BSYNC B1 ;  /* 0x0000000000017941 */ /* 0x000fea0003800000 */
.L_x_50:
[----:B------:R-:W-:Y:S05]  /*4a60*/  BRA `(.L_x_52) ;  /* 0xffffffc800f87947 */ /* 0x000fea000383ffff */
.L_x_15:
[----:B------:R-:W-:Y:S01]  /*4a70*/  BSSY B1, `(.L_x_53) ;  /* 0x0000006000017945 */ /* 0x000fe20003800000 */
[----:B------:R-:W-:Y:S01]  /*4a80*/  PLOP3.LUT P0, PT, P0, PT, PT, 0x8, 0x80 ;  /* 0x000000000080781c */ /* 0x000fe2000070e170 */
[----:B------:R-:W-:-:S12]  /*4a90*/  IMAD.MOV.U32 R19, RZ, RZ, -0x1 ;  /* 0xffffffffff137424 */ /* 0x000fd800078e00ff */
[----:B------:R-:W-:Y:S05]  /*4aa0*/  WARPSYNC.COLLECTIVE R19, `(.L_x_54) ;  /* 0x0000000013087348 */ /* 0x000fea0003c00000 */
[----:B------:R-:W-:Y:S01]  /*4ab0*/  VOTE.ANY R19, PT, P0 ;  /* 0x0000000000137806 */ /* 0x000fe200000e0100 */
[----:B------:R-:W-:Y:S06]  /*4ac0*/  ENDCOLLECTIVE ;  /* 0x000000000000791b */ /* 0x000fec0003800000 */
.L_x_54:
[----:B------:R-:W-:Y:S05]  /*4ad0*/  BSYNC B1 ;  /* 0x0000000000017941 */ /* 0x000fea0003800000 */
.L_x_53:
[----:B------:R-:W-:Y:S01]  /*4ae0*/  LOP3.LUT R19, R19, 0x80000000, R48, 0xec, !PT ;  /* 0x8000000013137812 */ /* 0x000fe200078eec30 */
[----:B------:R-:W-:Y:S02]  /*4af0*/  IMAD.MOV.U32 R18, RZ, RZ, R41 ;  /* 0x000000ffff127224 */ /* 0x000fe400078e0029 */
[----:B------:R-:W-:Y:S02]  /*4b00*/  IMAD.MOV.U32 R17, RZ, RZ, 0x1 ;  /* 0x00000001ff117424 */ /* 0x000fe400078e00ff */
[----:B------:R-:W-:Y:S02]  /*4b10*/  VIADD R16, R19, 0xffffffff ;  /* 0xffffffff13107836 */ /* 0x000fe40000000000 */
[----:B------:R-:W-:-:S03]  /*4b20*/  VIADD R21, R21, 0xffffffe0 ;  /* 0xffffffe015157836 */ /* 0x000fc60000000000 */
[----:B------:R-:W-:Y:S01]  /*4b30*/  LOP3.LUT R50, R19, R16, RZ, 0xc, !PT ;  /* 0x0000001013327212 */ /* 0x000fe200078e0cff */
[----:B------:R-:W-:-:S03]  /*4b40*/  IMAD.MOV.U32 R19, RZ, RZ, -0x1 ;  /* 0xffffffffff137424 */ /* 0x000fc600078e00ff */
[----:B------:R0:W1:Y:S04]  /*4b50*/  POPC R16, R50 ;  /* 0x0000003200107309 */ /* 0x0000680000000000 */
[----:B01----:R-:W-:Y:S05]  /*4b60*/  WARPSYNC.COLLECTIVE R19, `(.L_x_55) ;  /* 0x0000000013087348 */ /* 0x003fea0003c00000 */
[----:B-1----:R1:W2:Y:S02]  /*4b70*/  SHFL.DOWN P2, R20, R18, R17, R16 ;  /* 0x0800001112147389 */ /* 0x0022a40000040010 */
[----:B012---:R-:W-:Y:S05]  /*4b80*/  ENDCOLLECTIVE ;  /* 0x000000000000791b */ /* 0x007fea0003800000 */
.L_x_55:
[----:B------:R-:W-:Y:S01]  /*4b90*/  ISETP.GE.AND P0, PT, R47, R16, PT ;  /* 0x000000102f00720c */ /* 0x000fe20003f06270 */
[----:B------:R-:W-:-:S03]  /*4ba0*/  IMAD.MOV.U32 R17, RZ, RZ, 0x2 ;  /* 0x00000002ff117424 */ /* 0x000fc600078e00ff */
[----:B------:R-:W-:Y:S02]  /*4bb0*/  SEL R20, R20, RZ, !P0 ;  /* 0x000000ff14147207 */ /* 0x000fe40004000000 */
[----:B------:R-:W-:-:S03]  /*4bc0*/  ISETP.GT.AND P0, PT, R22, R16, PT ;  /* 0x000000101600720c */ /* 0x000fc60003f04270 */
[----:B------:R-:W-:-:S04]  /*4bd0*/  IMAD.IADD R51, R20, 0x1, R41 ;  /* 0x0000000114337824 */ /* 0x000fc800078e0229 */
[----:B------:R-:W-:-:S07]  /*4be0*/  IMAD.MOV.U32 R18, RZ, RZ, R51 ;  /* 0x000000ffff127224 */ /* 0x000fce00078e0033 */
[----:B------:R-:W-:Y:S05]  /*4bf0*/  WARPSYNC.COLLECTIVE R19, `(.L_x_56) ;  /* 0x0000000013087348 */ /* 0x000fea0003c00000 */
[----:B------:R0:W1:Y:S02]  /*4c00*/  SHFL.DOWN P2, R20, R18, R17, R16 ;  /* 0x0800001112147389 */ /* 0x0000640000040010 */
[----:B01----:R-:W-:Y:S05]  /*4c10*/  ENDCOLLECTIVE ;  /* 0x000000000000791b */ /* 0x003fea0003800000 */
.L_x_56:
        /* <DEDUP_REMOVED lines=8> */
.L_x_57:
        /* <DEDUP_REMOVED lines=8> */
.L_x_58:
        /* <DEDUP_REMOVED lines=8> */
.L_x_59:
[----:B------:R-:W-:Y:S05]  /*4da0*/  WARPSYNC.COLLECTIVE R19, `(.L_x_60) ;  /* 0x0000000013087348 */ /* 0x000fea0003c00000 */
[----:B------:R-:W-:Y:S01]  /*4db0*/  VOTE.ALL P0, P0 ;  /* 0x0000000000ff7806 */ /* 0x000fe20000000000 */
[----:B------:R-:W-:-:S12]  /*4dc0*/  ENDCOLLECTIVE ;  /* 0x000000000000791b */ /* 0x000fd80003800000 */
.L_x_60:
[----:B------:R-:W-:-:S04]  /*4dd0*/  ISETP.GT.AND P2, PT, R37, R16, PT ;  /* 0x000000102500720c */ /* 0x000fc80003f44270 */
[----:B------:R-:W-:-:S04]  /*4de0*/  SEL R20, R20, RZ, !P2 ;  /* 0x000000ff14147207 */ /* 0x000fc80005000000 */
[----:B------:R-:W-:Y:S01]  /*4df0*/  IADD3 R39, PT, PT, R50, R20, R39 ;  /* 0x0000001432277210 */ /* 0x000fe20007ffe027 */
[----:B------:R-:W-:Y:S06]  /*4e00*/  BRA `(.L_x_61) ;  /* 0xffffffc800907947 */ /* 0x000fec000383ffff */
.L_x_20:
[----:B------:R-:W-:Y:S01]  /*4e10*/  BSSY B0, `(.L_x_62) ;  /* 0x0000006000007945 */ /* 0x000fe20003800000 */
[----:B------:R-:W-:Y:S01]  /*4e20*/  PLOP3.LUT P0, PT, P0, PT, PT, 0x8, 0x80 ;  /* 0x000000000080781c */ /* 0x000fe2000070e170 */
[----:B------:R-:W-:-:S12]  /*4e30*/  IMAD.MOV.U32 R19, RZ, RZ, -0x1 ;  /* 0xffffffffff137424 */ /* 0x000fd800078e00ff */
[----:B------:R-:W-:Y:S05]  /*4e40*/  WARPSYNC.COLLECTIVE R19, `(.L_x_63) ;  /* 0x0000000013087348 */ /* 0x000fea0003c00000 */
[----:B------:R-:W-:Y:S01]  /*4e50*/  VOTE.ANY P0, P0 ;  /* 0x0000000000ff7806 */ /* 0x000fe20000000100 */
[----:B------:R-:W-:-:S12]  /*4e60*/  ENDCOLLECTIVE ;  /* 0x000000000000791b */ /* 0x000fd80003800000 */
.L_x_63:
[----:B------:R-:W-:Y:S05]  /*4e70*/  BSYNC B0 ;  /* 0x0000000000007941 */ /* 0x000fea0003800000 */
.L_x_62:
[----:B------:R-:W-:Y:S05]  /*4e80*/  BRA `(.L_x_64) ;  /* 0xffffffe000a87947 */ /* 0x000fea000383ffff */
.L_x_22:
[----:B------:R-:W-:Y:S01]  /*4e90*/  BSSY B0, `(.L_x_65) ;  /* 0x0000006000007945 */ /* 0x000fe20003800000 */
[----:B------:R-:W-:Y:S01]  /*4ea0*/  PLOP3.LUT P0, PT, P0, PT, PT, 0x8, 0x80 ;  /* 0x000000000080781c */ /* 0x000fe2000070e170 */
[----:B------:R-:W-:-:S12]  /*4eb0*/  IMAD.MOV.U32 R19, RZ, RZ, -0x1 ;  /* 0xffffffffff137424 */ /* 0x000fd800078e00ff */
[----:B------:R-:W-:Y:S05]  /*4ec0*/  WARPSYNC.COLLECTIVE R19, `(.L_x_66) ;  /* 0x0000000013087348 */ /* 0x000fea0003c00000 */
[----:B------:R-:W-:Y:S01]  /*4ed0*/  VOTE.ANY P0, P0 ;  /* 0x0000000000ff7806 */ /* 0x000fe20000000100 */
[----:B------:R-:W-:-:S12]  /*4ee0*/  ENDCOLLECTIVE ;  /* 0x000000000000791b */ /* 0x000fd80003800000 */
.L_x_66:
[----:B------:R-:W-:Y:S05]  /*4ef0*/  BSYNC B0 ;  /* 0x0000000000007941 */ /* 0x000fea0003800000 */
.L_x_65:
[----:B------:R-:W-:Y:S05]  /*4f00*/  BRA `(.L_x_67) ;  /* 0xffffffe000fc7947 */ /* 0x000fea000383ffff */
.L_x_24:
[----:B------:R-:W0:Y:S01]  /*4f10*/  S2R R53, SR_GEMASK ;  /* 0x0000000000357919 */ /* 0x000e220000003c00 */
[----:B------:R-:W-:Y:S01]  /*4f20*/  BSSY B0, `(.L_x_68) ;  /* 0x0000006000007945 */ /* 0x000fe20003800000 */
[----:B------:R-:W-:Y:S01]  /*4f30*/  PLOP3.LUT P0, PT, P0, PT, PT, 0x8, 0x80 ;  /* 0x000000000080781c */ /* 0x000fe2000070e170 */
[----:B------:R-:W-:-:S12]  /*4f40*/  IMAD.MOV.U32 R19, RZ, RZ, -0x1 ;  /* 0xffffffffff137424 */ /* 0x000fd800078e00ff */
[----:B0-----:R-:W-:Y:S05]  /*4f50*/  WARPSYNC.COLLECTIVE R19, `(.L_x_69) ;  /* 0x0000000013087348 */ /* 0x001fea0003c00000 */
[----:B------:R-:W-:Y:S01]  /*4f60*/  VOTE.ANY R19, PT, P0 ;  /* 0x0000000000137806 */ /* 0x000fe200000e0100 */
[----:B0-----:R-:W-:Y:S06]  /*4f70*/  ENDCOLLECTIVE ;  /* 0x000000000000791b */ /* 0x001fec0003800000 */
.L_x_69:
[----:B------:R-:W-:Y:S05]  /*4f80*/  BSYNC B0 ;  /* 0x0000000000007941 */ /* 0x000fea0003800000 */
.L_x_68:
[----:B------:R-:W-:Y:S01]  /*4f90*/  LOP3.LUT R19, R19, 0x80000000, R53, 0xec, !PT ;  /* 0x8000000013137812 */ /* 0x000fe200078eec35 */
[----:B------:R-:W-:Y:S02]  /*4fa0*/  IMAD.MOV.U32 R18, RZ, RZ, R25 ;  /* 0x000000ffff127224 */ /* 0x000fe400078e0019 */
[----:B------:R-:W-:Y:S02]  /*4fb0*/  IMAD.MOV.U32 R17, RZ, RZ, 0x1 ;  /* 0x00000001ff117424 */ /* 0x000fe400078e00ff */
[----:B------:R-:W-:-:S05]  /*4fc0*/  VIADD R16, R19, 0xffffffff ;  /* 0xffffffff13107836 */ /* 0x000fca0000000000 */
[----:B------:R-:W-:Y:S01]  /*4fd0*/  LOP3.LUT R44, R19, R16, RZ, 0xc, !PT ;  /* 0x00000010132c7212 */ /* 0x000fe200078e0cff */
[----:B------:R-:W-:-:S05]  /*4fe0*/  IMAD.MOV.U32 R19, RZ, RZ, -0x1 ;  /* 0xffffffffff137424 */ /* 0x000fca00078e00ff */
[----:B------:R-:W0:Y:S02]  /*4ff0*/  POPC R44, R44 ;  /* 0x0000002c002c7309 */ /* 0x000e240000000000 */
[----:B0-----:R-:W-:Y:S01]  /*5000*/  IMAD.MOV.U32 R16, RZ, RZ, R44 ;  /* 0x000000ffff107224 */ /* 0x001fe200078e002c */
[----:B------:R-:W-:-:S13]  /*5010*/  ISETP.GE.AND P0, PT, R36, R44, PT ;  /* 0x0000002c2400720c */ /* 0x000fda0003f06270 */
[----:B------:R-:W-:Y:S05]  /*5020*/  WARPSYNC.COLLECTIVE R19, `(.L_x_70) ;  /* 0x0000000013087348 */ /* 0x000fea0003c00000 */
[----:B------:R0:W1:Y:S02]  /*5030*/  SHFL.DOWN P2, R20, R18, R17, R16 ;  /* 0x0800001112147389 */ /* 0x0000640000040010 */
[----:B01----:R-:W-:Y:S05]  /*5040*/  ENDCOLLECTIVE ;  /* 0x000000000000791b */ /* 0x003fea0003800000 */
.L_x_70:
[----:B------:R-:W-:Y:S01]  /*5050*/  IMAD.MOV.U32 R17, RZ, RZ, 0x2 ;  /* 0x00000002ff117424 */ /* 0x000fe200078e00ff */
[----:B------:R-:W-:-:S05]  /*5060*/  SEL R20, R20, RZ, !P0 ;  /* 0x000000ff14147207 */ /* 0x000fca0004000000 */
[----:B------:R-:W-:Y:S02]  /*5070*/  IMAD.IADD R35, R20, 0x1, R25 ;  /* 0x0000000114237824 */ /* 0x000fe400078e0219 */
[----:B------:R-:W-:Y:S02]  /*5080*/  VIADD R25, R36, 0x2 ;  /* 0x0000000224197836 */ /* 0x000fe40000000000 */
[----:B------:R-:W-:-:S03]  /*5090*/  IMAD.MOV.U32 R18, RZ, RZ, R35 ;  /* 0x000000ffff127224 */ /* 0x000fc600078e0023 */
[----:B------:R-:W-:Y:S01]  /*50a0*/  ISETP.GT.AND P0, PT, R25, R44, PT ;  /* 0x0000002c1900720c */ /* 0x000fe20003f04270 */
[----:B------:R-:W-:-:S12]  /*50b0*/  VIADD R25, R36, 0x4 ;  /* 0x0000000424197836 */ /* 0x000fd80000000000 */
[----:B------:R-:W-:Y:S05]  /*50c0*/  WARPSYNC.COLLECTIVE R19, `(.L_x_71) ;  /* 0x0000000013087348 */ /* 0x000fea0003c00000 */
[----:B------:R0:W1:Y:S02]  /*50d0*/  SHFL.DOWN P2, R20, R18, R17, R16 ;  /* 0x0800001112147389 */ /* 0x0000640000040010 */
[----:B01----:R-:W-:Y:S05]  /*50e0*/  ENDCOLLECTIVE ;  /* 0x000000000000791b */ /* 0x003fea0003800000 */
.L_x_71:
        /* <DEDUP_REMOVED lines=9> */
.L_x_72:
        /* <DEDUP_REMOVED lines=8> */
.L_x_73:
[----:B------:R-:W-:Y:S01]  /*5200*/  IMAD.MOV.U32 R17, RZ, RZ, 0x10 ;  /* 0x00000010ff117424 */ /* 0x000fe200078e00ff */
[----:B------:R-:W-:Y:S02]  /*5210*/  SEL R20, R20, RZ, !P0 ;  /* 0x000000ff14147207 */ /* 0x000fe40004000000 */
[----:B------:R-:W-:-:S03]  /*5220*/  ISETP.NE.AND P0, PT, R24, 0x65, PT ;  /* 0x000000651800780c */ /* 0x000fc60003f05270 */
[----:B------:R-:W-:Y:S02]  /*5230*/  IMAD.IADD R26, R25, 0x1, R20 ;  /* 0x00000001191a7824 */ /* 0x000fe400078e0214 */
[----:B------:R-:W-:Y:S02]  /*5240*/  VIADD R25, R36, 0x10 ;  /* 0x0000001024197836 */ /* 0x000fe40000000000 */
[----:B------:R-:W-:-:S03]  /*5250*/  IMAD.MOV.U32 R18, RZ, RZ, R26 ;  /* 0x000000ffff127224 */ /* 0x000fc600078e001a */
[----:B------:R-:W-:-:S13]  /*5260*/  ISETP.GT.AND P3, PT, R25, R44, PT ;  /* 0x0000002c1900720c */ /* 0x000fda0003f64270 */
[----:B------:R-:W-:Y:S05]  /*5270*/  WARPSYNC.COLLECTIVE R19, `(.L_x_74) ;  /* 0x0000000013087348 */ /* 0x000fea0003c00000 */
[----:B------:R0:W1:Y:S02]  /*5280*/  SHFL.DOWN P2, R20, R18, R17, R16 ;  /* 0x0800001112147389 */ /* 0x0000640000040010 */
[----:B01----:R-:W-:Y:S05]  /*5290*/  ENDCOLLECTIVE ;  /* 0x000000000000791b */ /* 0x003fea0003800000 */
.L_x_74:
[----:B------:R-:W-:Y:S05]  /*52a0*/  WARPSYNC.COLLECTIVE R19, `(.L_x_75) ;  /* 0x0000000013087348 */ /* 0x000fea0003c00000 */
[----:B------:R-:W-:Y:S01]  /*52b0*/  VOTE.ALL P0, P0 ;  /* 0x0000000000ff7806 */ /* 0x000fe20000000000 */
[----:B------:R-:W-:-:S12]  /*52c0*/  ENDCOLLECTIVE ;  /* 0x000000000000791b */ /* 0x000fd80003800000 */
.L_x_75:
[----:B------:R-:W0:Y:S01]  /*52d0*/  LDC.64 R16, c[0x0][0x390] ;  /* 0x0000e400ff107b82 */ /* 0x000e220000000a00 */
[----:B------:R-:W-:-:S05]  /*52e0*/  SEL R25, R20, RZ, !P3 ;  /* 0x000000ff14197207 */ /* 0x000fca0005800000 */
[----:B------:R-:W-:Y:S01]  /*52f0*/  IMAD.IADD R26, R26, 0x1, R25 ;  /* 0x000000011a1a7824 */ /* 0x000fe200078e0219 */
[----:B0-----:R-:W-:-:S05]  /*5300*/  IADD3 R35, P2, PT, R16, 0x100, RZ ;  /* 0x0000010010237810 */ /* 0x001fca0007f5e0ff */
[----:B------:R-:W-:Y:S01]  /*5310*/  IMAD.X R39, RZ, RZ, R17, P2 ;  /* 0x000000ffff277224 */ /* 0x000fe200010e0611 */
[----:B------:R-:W-:Y:S07]  /*5320*/  BRA `(.L_x_76) ;  /* 0xffffffe000907947 */ /* 0x000fee000383ffff */
.L_x_26:
[----:B------:R-:W-:Y:S01]  /*5330*/  BSSY B0, `(.L_x_77) ;  /* 0x0000006000007945 */ /* 0x000fe20003800000 */
[----:B------:R-:W-:Y:S01]  /*5340*/  PLOP3.LUT P0, PT, P0, PT, PT, 0x8, 0x80 ;  /* 0x000000000080781c */ /* 0x000fe2000070e170 */
[----:B------:R-:W-:-:S12]  /*5350*/  IMAD.MOV.U32 R19, RZ, RZ, -0x1 ;  /* 0xffffffffff137424 */ /* 0x000fd800078e00ff */
[----:B------:R-:W-:Y:S05]  /*5360*/  WARPSYNC.COLLECTIVE R19, `(.L_x_78) ;  /* 0x0000000013087348 */ /* 0x000fea0003c00000 */
[----:B------:R-:W-:Y:S01]  /*5370*/  VOTE.ANY P0, P0 ;  /* 0x0000000000ff7806 */ /* 0x000fe20000000100 */
[----:B------:R-:W-:-:S12]  /*5380*/  ENDCOLLECTIVE ;  /* 0x000000000000791b */ /* 0x000fd80003800000 */
.L_x_78:
[----:B------:R-:W-:Y:S05]  /*5390*/  BSYNC B0 ;  /* 0x0000000000007941 */ /* 0x000fea0003800000 */
.L_x_77:
[----:B------:R-:W-:Y:S05]  /*53a0*/  BRA `(.L_x_79) ;  /* 0xffffffe000a07947 */ /* 0x000fea000383ffff */
.L_x_28:
[----:B------:R-:W-:Y:S01]  /*53b0*/  BSSY B0, `(.L_x_80) ;  /* 0x0000006000007945 */ /* 0x000fe20003800000 */
[----:B------:R-:W-:Y:S01]  /*53c0*/  PLOP3.LUT P0, PT, P0, PT, PT, 0x8, 0x80 ;  /* 0x000000000080781c */ /* 0x000fe2000070e170 */
[----:B------:R-:W-:-:S12]  /*53d0*/  IMAD.MOV.U32 R19, RZ, RZ, -0x1 ;  /* 0xffffffffff137424 */ /* 0x000fd800078e00ff */
[----:B------:R-:W-:Y:S05]  /*53e0*/  WARPSYNC.COLLECTIVE R19, `(.L_x_81) ;  /* 0x0000000013087348 */ /* 0x000fea0003c00000 */
[----:B------:R-:W-:Y:S01]  /*53f0*/  VOTE.ANY P0, P0 ;  /* 0x0000000000ff7806 */ /* 0x000fe20000000100 */
[----:B------:R-:W-:-:S12]  /*5400*/  ENDCOLLECTIVE ;  /* 0x000000000000791b */ /* 0x000fd80003800000 */
.L_x_81:
[----:B------:R-:W-:Y:S05]  /*5410*/  BSYNC B0 ;  /* 0x0000000000007941 */ /* 0x000fea0003800000 */
.L_x_80:
[----:B------:R-:W-:Y:S05]  /*5420*/  BRA `(.L_x_82) ;  /* 0xffffffe000f47947 */ /* 0x000fea000383ffff */
.L_x_30:
[----:B------:R-:W-:Y:S01]  /*5430*/  BSSY B0, `(.L_x_83) ;  /* 0x0000006000007945 */ /* 0x000fe20003800000 */
[----:B------:R-:W-:Y:S01]  /*5440*/  PLOP3.LUT P0, PT, P0, PT, PT, 0x8, 0x80 ;  /* 0x000000000080781c */ /* 0x000fe2000070e170 */
[----:B------:R-:W-:-:S12]  /*5450*/  IMAD.MOV.U32 R19, RZ, RZ, -0x1 ;  /* 0xffffffffff137424 */ /* 0x000fd800078e00ff */
[----:B------:R-:W-:Y:S05]  /*5460*/  WARPSYNC.COLLECTIVE R19, `(.L_x_84) ;  /* 0x0000000013087348 */ /* 0x000fea0003c00000 */
[----:B------:R-:W-:Y:S01]  /*5470*/  VOTE.ANY R19, PT, P0 ;  /* 0x0000000000137806 */ /* 0x000fe200000e0100 */
[----:B------:R-:W-:Y:S06]  /*5480*/  ENDCOLLECTIVE ;  /* 0x000000000000791b */ /* 0x000fec0003800000 */
.L_x_84:
[----:B------:R-:W-:Y:S05]  /*5490*/  BSYNC B0 ;  /* 0x0000000000007941 */ /* 0x000fea0003800000 */
.L_x_83:
[----:B------:R-:W-:Y:S01]  /*54a0*/  LOP3.LUT R19, R19, 0x80000000, R53, 0xec, !PT ;  /* 0x8000000013137812 */ /* 0x000fe200078eec35 */
[----:B------:R-:W-:Y:S02]  /*54b0*/  IMAD.MOV.U32 R18, RZ, RZ, R25 ;  /* 0x000000ffff127224 */ /* 0x000fe400078e0019 */
[----:B------:R-:W-:Y:S02]  /*54c0*/  IMAD.MOV.U32 R17, RZ, RZ, 0x1 ;  /* 0x00000001ff117424 */ /* 0x000fe400078e00ff */
[----:B------:R-:W-:Y:S02]  /*54d0*/  VIADD R16, R19, 0xffffffff ;  /* 0xffffffff13107836 */ /* 0x000fe40000000000 */
[----:B------:R-:W-:-:S03]  /*54e0*/  VIADD R21, R21, 0xffffffe0 ;  /* 0xffffffe015157836 */ /* 0x000fc60000000000 */
[----:B------:R-:W-:Y:S01]  /*54f0*/  LOP3.LUT R16, R19, R16, RZ, 0xc, !PT ;  /* 0x0000001013107212 */ /* 0x000fe200078e0cff */
[----:B------:R-:W-:-:S05]  /*5500*/  IMAD.MOV.U32 R19, RZ, RZ, -0x1 ;  /* 0xffffffffff137424 */ /* 0x000fca00078e00ff */
[----:B------:R-:W0:Y:S02]  /*5510*/  POPC R16, R16 ;  /* 0x0000001000107309 */ /* 0x000e240000000000 */
[----:B0-----:R-:W-:Y:S05]  /*5520*/  WARPSYNC.COLLECTIVE R19, `(.L_x_85) ;  /* 0x0000000013087348 */ /* 0x001fea0003c00000 */
[----:B0-----:R0:W1:Y:S02]  /*5530*/  SHFL.DOWN P2, R20, R18, R17, R16 ;  /* 0x0800001112147389 */ /* 0x0010640000040010 */
[----:B01----:R-:W-:Y:S05]  /*5540*/  ENDCOLLECTIVE ;  /* 0x000000000000791b */ /* 0x003fea0003800000 */
.L_x_85:
[----:B------:R-:W-:Y:S01]  /*5550*/  ISETP.GE.AND P0, PT, R36, R16, PT ;  /* 0x000000102400720c */ /* 0x000fe20003f06270 */
[----:B------:R-:W-:-:S03]  /*5560*/  IMAD.MOV.U32 R17, RZ, RZ, 0x2 ;  /* 0x00000002ff117424 */ /* 0x000fc600078e00ff */
[----:B------:R-:W-:-:S05]  /*5570*/  SEL R20, R20, RZ, !P0 ;  /* 0x000000ff14147207 */ /* 0x000fca0004000000 */
[----:B------:R-:W-:Y:S02]  /*5580*/  IMAD.IADD R25, R20, 0x1, R25 ;  /* 0x0000000114197824 */ /* 0x000fe400078e0219 */
[----:B------:R-:W-:Y:S02]  /*5590*/  VIADD R20, R36, 0x2 ;  /* 0x0000000224147836 */ /* 0x000fe40000000000 */
[----:B------:R-:W-:-:S03]  /*55a0*/  IMAD.MOV.U32 R18, RZ, RZ, R25 ;  /* 0x000000ffff127224 */ /* 0x000fc600078e0019 */
[----:B------:R-:W-:-:S13]  /*55b0*/  ISETP.GT.AND P0, PT, R20, R16, PT ;  /* 0x000000101400720c */ /* 0x000fda0003f04270 */
[----:B------:R-:W-:Y:S05]  /*55c0*/  WARPSYNC.COLLECTIVE R19, `(.L_x_86) ;  /* 0x0000000013087348 */ /* 0x000fea0003c00000 */
[----:B------:R0:W1:Y:S02]  /*55d0*/  SHFL.DOWN P2, R20, R18, R17, R16 ;  /* 0x0800001112147389 */ /* 0x0000640000040010 */
[----:B01----:R-:W-:Y:S05]  /*55e0*/  ENDCOLLECTIVE ;  /* 0x000000000000791b */ /* 0x003fea0003800000 */
.L_x_86:
[----:B------:R-:W-:Y:S01]  /*55f0*/  IMAD.MOV.U32 R17, RZ, RZ, 0x4 ;  /* 0x00000004ff117424 */ /* 0x000fe200078e00ff */
        /* <DEDUP_REMOVED lines=8> */
.L_x_87:
        /* <DEDUP_REMOVED lines=9> */
.L_x_88:
[----:B------:R-:W-:Y:S01]  /*5710*/  IMAD.MOV.U32 R17, RZ, RZ, 0x10 ;  /* 0x00000010ff117424 */ /* 0x000fe200078e00ff */
[----:B------:R-:W-:-:S05]  /*5720*/  SEL R20, R20, RZ, !P0 ;  /* 0x000000ff14147207 */ /* 0x000fca0004000000 */
[----:B------:R-:W-:-:S04]  /*5730*/  IMAD.IADD R25, R25, 0x1, R20 ;  /* 0x0000000119197824 */ /* 0x000fc800078e0214 */
[----:B------:R-:W-:-:S07]  /*5740*/  IMAD.MOV.U32 R18, RZ, RZ, R25 ;  /* 0x000000ffff127224 */ /* 0x000fce00078e0019 */
[----:B------:R-:W-:Y:S05]  /*5750*/  WARPSYNC.COLLECTIVE R19, `(.L_x_89) ;  /* 0x0000000013087348 */ /* 0x000fea0003c00000 */
[----:B------:R0:W1:Y:S02]  /*5760*/  SHFL.DOWN P2, R20, R18, R17, R16 ;  /* 0x0800001112147389 */ /* 0x0000640000040010 */
[----:B01----:R-:W-:Y:S05]  /*5770*/  ENDCOLLECTIVE ;  /* 0x000000000000791b */ /* 0x003fea0003800000 */
.L_x_89:
[----:B------:R-:W-:-:S05]  /*5780*/  VIADD R17, R36, 0x10 ;  /* 0x0000001024117836 */ /* 0x000fca0000000000 */
[----:B------:R-:W-:-:S04]  /*5790*/  ISETP.GT.AND P0, PT, R17, R16, PT ;  /* 0x000000101100720c */ /* 0x000fc80003f04270 */
[----:B------:R-:W-:Y:S02]  /*57a0*/  SEL R20, R20, RZ, !P0 ;  /* 0x000000ff14147207 */ /* 0x000fe40004000000 */
[----:B------:R-:W-:Y:S02]  /*57b0*/  ISETP.NE.AND P0, PT, R24, 0x65, PT ;  /* 0x000000651800780c */ /* 0x000fe40003f05270 */
[----:B------:R-:W-:-:S11]  /*57c0*/  IADD3 R26, PT, PT, R25, R20, R26 ;  /* 0x00000014191a7210 */ /* 0x000fd60007ffe01a */
[----:B------:R-:W-:Y:S05]  /*57d0*/  WARPSYNC.COLLECTIVE R19, `(.L_x_90) ;  /* 0x0000000013087348 */ /* 0x000fea0003c00000 */
[----:B------:R-:W-:Y:S01]  /*57e0*/  VOTE.ALL P0, P0 ;  /* 0x0000000000ff7806 */ /* 0x000fe20000000000 */
[----:B------:R-:W-:-:S12]  /*57f0*/  ENDCOLLECTIVE ;  /* 0x000000000000791b */ /* 0x000fd80003800000 */
.L_x_90:
[----:B------:R-:W-:Y:S05]  /*5800*/  BRA `(.L_x_91) ;  /* 0xffffffe0008c7947 */ /* 0x000fea000383ffff */
.L_x_92:
[----:B------:R-:W-:-:S00]  /*5810*/  BRA `(.L_x_92) ;  /* 0xfffffffc00fc7947 */ /* 0x000fc0000383ffff */
[----:B------:R-:W-:-:S00]  /*5820*/  NOP ;  /* 0x0000000000007918 */ /* 0x000fc00000000000 */
        /* <DEDUP_REMOVED lines=13> */
.L_x_106:


//--------------------- .text._ZN3cub18CUB_300001_SM_10006detail4scan20DeviceScanInitKernelINS0_13ScanTileStateIiLb1EEEEEvT_i --------------------------
	.section	.text._ZN3cub18CUB_300001_SM_10006detail4scan20DeviceScanInitKernelINS0_13ScanTileStateIiLb1EEEEEvT_i,"ax",@progbits
	.align	128
        .global         _ZN3cub18CUB_300001_SM_10006detail4scan20DeviceScanInitKernelINS0_13ScanTileStateIiLb1EEEEEvT_i
        .type           _ZN3cub18CUB_300001_SM_10006detail4scan20DeviceScanInitKernelINS0_13ScanTileStateIiLb1EEEEEvT_i,@function
        .size           _ZN3cub18CUB_300001_SM_10006detail4scan20DeviceScanInitKernelINS0_13ScanTileStateIiLb1EEEEEvT_i,(.L_x_107 - _ZN3cub18CUB_300001_SM_10006detail4scan20DeviceScanInitKernelINS0_13ScanTileStateIiLb1EEEEEvT_i)
        .other          _ZN3cub18CUB_300001_SM_10006detail4scan20DeviceScanInitKernelINS0_13ScanTileStateIiLb1EEEEEvT_i,@"STO_CUDA_ENTRY STV_DEFAULT"
_ZN3cub18CUB_300001_SM_10006detail4scan20DeviceScanInitKernelINS0_13ScanTileStateIiLb1EEEEEvT_i:
.text._ZN3cub18CUB_300001_SM_10006detail4scan20DeviceScanInitKernelINS0_13ScanTileStateIiLb1EEEEEvT_i:
[----:B------:R-:W-:Y:S01]  /*0000*/  LDC R1, c[0x0][0x37c] ;  /* 0x0000df00ff017b82 */ /* 0x000fe20000000800 */
[----:B------:R-:W0:Y:S07]  /*0010*/  S2R R0, SR_TID.X ;  /* 0x0000000000007919 */ /* 0x000e2e0000002100 */
[----:B------:R-:W1:Y:S01]  /*0020*/  S2UR UR6, SR_CTAID.X ;  /* 0x00000000000679c3 */ /* 0x000e620000002500 */
[----:B------:R-:W2:Y:S07]  /*0030*/  LDCU UR4, c[0x0][0x388] ;  /* 0x00007100ff0477ac */ /* 0x000eae0008000800 */
[----:B------:R-:W1:Y:S01]  /*0040*/  LDC R5, c[0x0][0x360] ;  /* 0x0000d800ff057b82 */ /* 0x000e620000000800 */
[----:B0-----:R-:W-:Y:S01]  /*0050*/  ISETP.GT.U32.AND P0, PT, R0, 0x1f, PT ;  /* 0x0000001f0000780c */ /* 0x001fe20003f04070 */
[----:B-1----:R-:W-:-:S03]  /*0060*/  IMAD R5, R5, UR6, R0 ;  /* 0x0000000605057c24 */ /* 0x002fc6000f8e0200 */
[----:B------:R-:W-:Y:S02]  /*0070*/  ISETP.NE.OR P0, PT, RZ, UR6, P0 ;  /* 0x00000006ff007c0c */ /* 0x000fe40008705670 */
[----:B--2---:R-:W-:Y:S01]  /*0080*/  ISETP.GE.AND P1, PT, R5, UR4, PT ;  /* 0x0000000405007c0c */ /* 0x004fe2000bf26270 */
[----:B------:R-:W0:-:S12]  /*0090*/  LDCU.64 UR4, c[0x0][0x358] ;  /* 0x00006b00ff0477ac */ /* 0x000e180008000a00 */
[----:B------:R-:W1:Y:S01]  /*00a0*/  @!P1 LDC.64 R2, c[0x0][0x380] ;  /* 0x0000e000ff029b82 */ /* 0x000e620000000a00 */
[----:B------:R-:W-:Y:S01]  /*00b0*/  @!P1 MOV R4, 0x63 ;  /* 0x0000006300049802 */ /* 0x000fe20000000f00 */
[----:B-1----:R-:W-:-:S04]  /*00c0*/  @!P1 IMAD.WIDE R2, R5, 0x8, R2 ;  /* 0x0000000805029825 */ /* 0x002fc800078e0202 */
[----:B------:R-:W-:-:S05]  /*00d0*/  HFMA2 R5, -RZ, RZ, 0, 0 ;  /* 0x00000000ff057431 */ /* 0x000fca00000001ff */
[----:B0-----:R0:W-:Y:S01]  /*00e0*/  @!P1 STG.E.64 desc[UR4][R2.64+0x100], R4 ;  /* 0x0001000402009986 */ /* 0x0011e2000c101b04 */
[----:B------:R-:W-:Y:S05]  /*00f0*/  @P0 EXIT ;  /* 0x000000000000094d */ /* 0x000fea0003800000 */
[----:B0-----:R-:W0:Y:S02]  /*0100*/  LDC.64 R2, c[0x0][0x380] ;  /* 0x0000e000ff027b82 */ /* 0x001e240000000a00 */
[----:B0-----:R-:W-:-:S05]  /*0110*/  IMAD.WIDE.U32 R2, R0, 0x8, R2 ;  /* 0x0000000800027825 */ /* 0x001fca00078e0002 */
[----:B------:R-:W-:Y:S01]  /*0120*/  STG.E.64 desc[UR4][R2.64], RZ ;  /* 0x000000ff02007986 */ /* 0x000fe2000c101b04 */
[----:B------:R-:W-:Y:S05]  /*0130*/  EXIT ;  /* 0x000000000000794d */ /* 0x000fea0003800000 */
.L_x_93:
        /* <DEDUP_REMOVED lines=12> */
.L_x_107:


//--------------------- .text._ZN3cub18CUB_300001_SM_10006detail11EmptyKernelIvEEvv --------------------------
	.section	.text._ZN3cub18CUB_300001_SM_10006detail11EmptyKernelIvEEvv,"ax",@progbits
	.align	128
        .global         _ZN3cub18CUB_300001_SM_10006detail11EmptyKernelIvEEvv
        .type           _ZN3cub18CUB_300001_SM_10006detail11EmptyKernelIvEEvv,@function
        .size           _ZN3cub18CUB_300001_SM_10006detail11EmptyKernelIvEEvv,(.L_x_108 - _ZN3cub18CUB_300001_SM_10006detail11EmptyKernelIvEEvv)
        .other          _ZN3cub18CUB_300001_SM_10006detail11EmptyKernelIvEEvv,@"STO_CUDA_ENTRY STV_DEFAULT"
_ZN3cub18CUB_300001_SM_10006detail11EmptyKernelIvEEvv:
.text._ZN3cub18CUB_300001_SM_10006detail11EmptyKernelIvEEvv:
[----:B------:R-:W-:Y:S01]  /*0000*/  LDC R1, c[0x0][0x37c] ;  /* 0x0000df00ff017b82 */ /* 0x000fe20000000800 */
[----:B------:R-:W-:Y:S05]  /*0010*/  EXIT ;  /* 0x000000000000794d */ /* 0x000fea0003800000 */
.L_x_94:
        /* <DEDUP_REMOVED lines=14> */
.L_x_108:


//--------------------- .text._Z9block_addPiS_i   --------------------------
	.section	.text._Z9block_addPiS_i,"ax",@progbits
	.align	128
        .global         _Z9block_addPiS_i
        .type           _Z9block_addPiS_i,@function
        .size           _Z9block_addPiS_i,(.L_x_109 - _Z9block_addPiS_i)
        .other          _Z9block_addPiS_i,@"STO_CUDA_ENTRY STV_DEFAULT"
_Z9block_addPiS_i:
.text._Z9block_addPiS_i:
[----:B------:R-:W-:Y:S01]  /*0000*/  LDC R1, c[0x0][0x37c] ;  /* 0x0000df00ff017b82 */ /* 0x000fe20000000800 */
[----:B------:R-:W0:Y:S01]  /*0010*/  S2R R5, SR_CTAID.X ;  /* 0x0000000000057919 */ /* 0x000e220000002500 */
[----:B------:R-:W0:Y:S01]  /*0020*/  LDCU UR4, c[0x0][0x360] ;  /* 0x00006c00ff0477ac */ /* 0x000e220008000800 */
[----:B------:R-:W0:Y:S01]  /*0030*/  S2R R0, SR_TID.X ;  /* 0x0000000000007919 */ /* 0x000e220000002100 */
[----:B------:R-:W1:Y:S01]  /*0040*/  LDCU UR8, c[0x0][0x390] ;  /* 0x00007200ff0877ac */ /* 0x000e620008000800 */
[----:B0-----:R-:W-:-:S05]  /*0050*/  IMAD R0, R5, UR4, R0 ;  /* 0x0000000405007c24 */ /* 0x001fca000f8e0200 */
[----:B-1----:R-:W-:-:S13]  /*0060*/  ISETP.GE.AND P0, PT, R0, UR8, PT ;  /* 0x0000000800007c0c */ /* 0x002fda000bf06270 */
[----:B------:R-:W-:Y:S05]  /*0070*/  @P0 EXIT ;  /* 0x000000000000094d */ /* 0x000fea0003800000 */
[----:B------:R-:W0:Y:S01]  /*0080*/  LDC.64 R2, c[0x0][0x388] ;  /* 0x0000e200ff027b82 */ /* 0x000e220000000a00 */
[----:B------:R-:W1:Y:S01]  /*0090*/  LDCU UR5, c[0x0][0x370] ;  /* 0x00006e00ff0577ac */ /* 0x000e620008000800 */
[----:B------:R-:W2:Y:S06]  /*00a0*/  LDCU.64 UR6, c[0x0][0x358] ;  /* 0x00006b00ff0677ac */ /* 0x000eac0008000a00 */
[----:B------:R-:W3:Y:S01]  /*00b0*/  LDC.64 R6, c[0x0][0x380] ;  /* 0x0000e000ff067b82 */ /* 0x000ee20000000a00 */
[----:B-1----:R-:W-:Y:S01]  /*00c0*/  UIMAD UR4, UR4, UR5, URZ ;  /* 0x00000005040472a4 */ /* 0x002fe2000f8e02ff */
[----:B0-2---:R-:W-:-:S11]  /*00d0*/  IMAD.WIDE.U32 R2, R5, 0x4, R2 ;  /* 0x0000000405027825 */ /* 0x005fd600078e0002 */
.L_x_95:
[C---:B0--3--:R-:W-:Y:S01]  /*00e0*/  IMAD.WIDE R4, R0.reuse, 0x4, R6 ;  /* 0x0000000400047825 */ /* 0x049fe200078e0206 */
[----:B------:R-:W2:Y:S04]  /*00f0*/  LDG.E R8, desc[UR6][R2.64] ;  /* 0x0000000602087981 */ /* 0x000ea8000c1e1900 */
[----:B------:R-:W2:Y:S01]  /*0100*/  LDG.E R9, desc[UR6][R4.64] ;  /* 0x0000000604097981 */ /* 0x000ea2000c1e1900 */
[----:B------:R-:W-:-:S04]  /*0110*/  IADD3 R0, PT, PT, R0, UR4, RZ ;  /* 0x0000000400007c10 */ /* 0x000fc8000fffe0ff */
[----:B------:R-:W-:Y:S02]  /*0120*/  ISETP.GE.AND P0, PT, R0, UR8, PT ;  /* 0x0000000800007c0c */ /* 0x000fe4000bf06270 */
[----:B--2---:R-:W-:-:S05]  /*0130*/  IADD3 R9, PT, PT, R8, R9, RZ ;  /* 0x0000000908097210 */ /* 0x004fca0007ffe0ff */
[----:B------:R0:W-:Y:S06]  /*0140*/  STG.E desc[UR6][R4.64], R9 ;  /* 0x0000000904007986 */ /* 0x0001ec000c101906 */
[----:B------:R-:W-:Y:S05]  /*0150*/  @!P0 BRA `(.L_x_95) ;  /* 0xfffffffc00e08947 */ /* 0x000fea000383ffff */
[----:B------:R-:W-:Y:S05]  /*0160*/  EXIT ;  /* 0x000000000000794d */ /* 0x000fea0003800000 */
.L_x_96:
        /* <DEDUP_REMOVED lines=9> */
.L_x_109:


//--------------------- .text._Z10block_scanPiS_iS_ --------------------------
	.section	.text._Z10block_scanPiS_iS_,"ax",@progbits
	.align	128
        .global         _Z10block_scanPiS_iS_
        .type           _Z10block_scanPiS_iS_,@function
        .size           _Z10block_scanPiS_iS_,(.L_x_110 - _Z10block_scanPiS_iS_)
        .other          _Z10block_scanPiS_iS_,@"STO_CUDA_ENTRY STV_DEFAULT"
_Z10block_scanPiS_iS_:
.text._Z10block_scanPiS_iS_:
[----:B------:R-:W-:Y:S01]  /*0000*/  LDC R1, c[0x0][0x37c] ;  /* 0x0000df00ff017b82 */ /* 0x000fe20000000800 */
[----:B------:R-:W0:Y:S01]  /*0010*/  S2R R3, SR_CTAID.X ;  /* 0x0000000000037919 */ /* 0x000e220000002500 */
[----:B------:R-:W0:Y:S01]  /*0020*/  LDCU UR4, c[0x0][0x360] ;  /* 0x00006c00ff0477ac */ /* 0x000e220008000800 */
[----:B------:R-:W-:Y:S01]  /*0030*/  IMAD.MOV.U32 R0, RZ, RZ, RZ ;  /* 0x000000ffff007224 */ /* 0x000fe200078e00ff */
[----:B------:R-:W0:Y:S01]  /*0040*/  S2R R8, SR_TID.X ;  /* 0x0000000000087919 */ /* 0x000e220000002100 */
[----:B------:R-:W1:Y:S01]  /*0050*/  LDCU UR5, c[0x0][0x390] ;  /* 0x00007200ff0577ac */ /* 0x000e620008000800 */
[----:B------:R-:W2:Y:S01]  /*0060*/  LDCU.64 UR6, c[0x0][0x358] ;  /* 0x00006b00ff0677ac */ /* 0x000ea20008000a00 */
[----:B0-----:R-:W-:-:S05]  /*0070*/  IMAD R2, R3, UR4, R8 ;  /* 0x0000000403027c24 */ /* 0x001fca000f8e0208 */
[----:B-1----:R-:W-:-:S13]  /*0080*/  ISETP.GE.AND P4, PT, R2, UR5, PT ;  /* 0x0000000502007c0c */ /* 0x002fda000bf86270 */
[----:B------:R-:W0:Y:S02]  /*0090*/  @!P4 LDC.64 R6, c[0x0][0x380] ;  /* 0x0000e000ff06cb82 */ /* 0x000e240000000a00 */
[----:B0-----:R-:W-:-:S05]  /*00a0*/  @!P4 IMAD.WIDE R6, R2, 0x4, R6 ;  /* 0x000000040206c825 */ /* 0x001fca00078e0206 */
[----:B--2---:R-:W2:Y:S01]  /*00b0*/  @!P4 LDG.E R0, desc[UR6][R6.64] ;  /* 0x000000060600c981 */ /* 0x004ea2000c1e1900 */
[----:B------:R-:W-:-:S04]  /*00c0*/  LOP3.LUT R4, R8, 0x1f, RZ, 0xc0, !PT ;  /* 0x0000001f08047812 */ /* 0x000fc800078ec0ff */
[C---:B------:R-:W-:Y:S02]  /*00d0*/  ISETP.NE.AND P3, PT, R4.reuse, RZ, PT ;  /* 0x000000ff0400720c */ /* 0x040fe40003f65270 */
[C---:B------:R-:W-:Y:S02]  /*00e0*/  ISETP.GE.U32.AND P2, PT, R4.reuse, 0x2, PT ;  /* 0x000000020400780c */ /* 0x040fe40003f46070 */
[C---:B------:R-:W-:Y:S02]  /*00f0*/  ISETP.GE.U32.AND P1, PT, R4.reuse, 0x4, PT ;  /* 0x000000040400780c */ /* 0x040fe40003f26070 */
[C---:B------:R-:W-:Y:S02]  /*0100*/  ISETP.NE.AND P5, PT, R4.reuse, 0x1f, PT ;  /* 0x0000001f0400780c */ /* 0x040fe40003fa5270 */
[C---:B------:R-:W-:Y:S02]  /*0110*/  ISETP.GE.U32.AND P0, PT, R4.reuse, 0x8, PT ;  /* 0x000000080400780c */ /* 0x040fe40003f06070 */
[----:B------:R-:W-:-:S09]  /*0120*/  ISETP.GE.U32.AND P6, PT, R4, 0x10, PT ;  /* 0x000000100400780c */ /* 0x000fd20003fc6070 */
[----:B------:R-:W0:Y:S01]  /*0130*/  @!P5 S2R R11, SR_CgaCtaId ;  /* 0x00000000000bd919 */ /* 0x000e220000008800 */
[----:B--2---:R-:W1:Y:S02]  /*0140*/  SHFL.UP PT, R5, R0, 0x1, RZ ;  /* 0x0420000000057989 */ /* 0x004e6400000e00ff */
[----:B-1----:R-:W-:-:S05]  /*0150*/  SEL R5, R5, RZ, P3 ;  /* 0x000000ff05057207 */ /* 0x002fca0001800000 */
[----:B------:R-:W-:-:S05]  /*0160*/  IMAD.IADD R5, R5, 0x1, R0 ;  /* 0x0000000105057824 */ /* 0x000fca00078e0200 */
[----:B------:R-:W1:Y:S02]  /*0170*/  SHFL.UP PT, R9, R5, 0x2, RZ ;  /* 0x0440000005097989 */ /* 0x000e6400000e00ff */
[----:B-1----:R-:W-:-:S05]  /*0180*/  SEL R10, R9, RZ, P2 ;  /* 0x000000ff090a7207 */ /* 0x002fca0001000000 */
[----:B------:R-:W-:-:S05]  /*0190*/  IMAD.IADD R10, R5, 0x1, R10 ;  /* 0x00000001050a7824 */ /* 0x000fca00078e020a */
[----:B------:R-:W1:Y:S02]  /*01a0*/  SHFL.UP PT, R9, R10, 0x4, RZ ;  /* 0x048000000a097989 */ /* 0x000e6400000e00ff */
[----:B-1----:R-:W-:-:S05]  /*01b0*/  SEL R9, R9, RZ, P1 ;  /* 0x000000ff09097207 */ /* 0x002fca0000800000 */
[----:B------:R-:W-:-:S05]  /*01c0*/  IMAD.IADD R9, R10, 0x1, R9 ;  /* 0x000000010a097824 */ /* 0x000fca00078e0209 */
[----:B------:R-:W1:Y:S02]  /*01d0*/  SHFL.UP PT, R6, R9, 0x8, RZ ;  /* 0x0500000009067989 */ /* 0x000e6400000e00ff */
[----:B-1----:R-:W-:-:S05]  /*01e0*/  SEL R6, R6, RZ, P0 ;  /* 0x000000ff06067207 */ /* 0x002fca0000000000 */
[----:B------:R-:W-:Y:S01]  /*01f0*/  IMAD.IADD R7, R9, 0x1, R6 ;  /* 0x0000000109077824 */ /* 0x000fe200078e0206 */
[----:B------:R-:W-:Y:S02]  /*0200*/  @!P5 MOV R6, 0x400 ;  /* 0x000004000006d802 */ /* 0x000fe40000000f00 */
[----:B------:R-:W-:Y:S02]  /*0210*/  P2R R9, PR, RZ, 0x40 ;  /* 0x00000040ff097803 */ /* 0x000fe40000000000 */
[----:B------:R-:W1:Y:S01]  /*0220*/  SHFL.UP PT, R5, R7, 0x10, RZ ;  /* 0x0600000007057989 */ /* 0x000e6200000e00ff */
[----:B0-----:R-:W-:Y:S02]  /*0230*/  @!P5 LEA R11, R11, R6, 0x18 ;  /* 0x000000060b0bd211 */ /* 0x001fe400078ec0ff */
[----:B------:R-:W-:-:S05]  /*0240*/  SHF.R.U32.HI R6, RZ, 0x5, R8 ;  /* 0x00000005ff067819 */ /* 0x000fca0000011608 */
[----:B------:R-:W-:Y:S01]  /*0250*/  @!P5 IMAD R12, R6, 0x4, R11 ;  /* 0x00000004060cd824 */ /* 0x000fe200078e020b */
[----:B-1----:R-:W-:-:S05]  /*0260*/  SEL R10, R5, RZ, P6 ;  /* 0x000000ff050a7207 */ /* 0x002fca0003000000 */
[----:B------:R-:W-:-:S05]  /*0270*/  IMAD.IADD R5, R7, 0x1, R10 ;  /* 0x0000000107057824 */ /* 0x000fca00078e020a */
[----:B------:R0:W-:Y:S01]  /*0280*/  @!P5 STS [R12], R5 ;  /* 0x000000050c00d388 */ /* 0x0001e20000000800 */
[----:B------:R-:W-:Y:S01]  /*0290*/  BAR.SYNC.DEFER_BLOCKING 0x0 ;  /* 0x0000000000007b1d */ /* 0x000fe20000010000 */
[----:B------:R-:W-:-:S13]  /*02a0*/  ISETP.GT.U32.AND P5, PT, R8, 0x1f, PT ;  /* 0x0000001f0800780c */ /* 0x000fda0003fa4070 */
[----:B0-----:R-:W-:Y:S05]  /*02b0*/  @P5 BRA `(.L_x_97) ;  /* 0x0000000000a05947 */ /* 0x001fea0003800000 */
[----:B------:R-:W-:Y:S01]  /*02c0*/  ISETP.GT.U32.AND P5, PT, R4, 0x3, PT ;  /* 0x000000030400780c */ /* 0x000fe20003fa4070 */
[----:B------:R-:W-:-:S12]  /*02d0*/  UMOV UR4, 0xffffffff ;  /* 0xffffffff00047882 */ /* 0x000fd80000000000 */
[----:B------:R-:W0:Y:S01]  /*02e0*/  @!P5 S2R R8, SR_CgaCtaId ;  /* 0x000000000008d919 */ /* 0x000e220000008800 */
[----:B------:R-:W-:-:S04]  /*02f0*/  @!P5 MOV R7, 0x400 ;  /* 0x000004000007d802 */ /* 0x000fc80000000f00 */
[----:B0-----:R-:W-:Y:S01]  /*0300*/  @!P5 LEA R9, R8, R7, 0x18 ;  /* 0x000000070809d211 */ /* 0x001fe200078ec0ff */
[----:B------:R-:W-:-:S04]  /*0310*/  IMAD.MOV.U32 R7, RZ, RZ, RZ ;  /* 0x000000ffff077224 */ /* 0x000fc800078e00ff */
[----:B------:R-:W-:-:S05]  /*0320*/  @!P5 IMAD R8, R4, 0x4, R9 ;  /* 0x000000040408d824 */ /* 0x000fca00078e0209 */
[----:B------:R0:W1:Y:S01]  /*0330*/  @!P5 LDS R7, [R8] ;  /* 0x000000000807d984 */ /* 0x0000620000000800 */
[----:B------:R-:W-:Y:S05]  /*0340*/  BRA.DIV UR4, `(.L_x_98) ;  /* 0x0000000204b47947 */ /* 0x000fea000b800000 */
[----:B01----:R-:W0:Y:S02]  /*0350*/  SHFL.UP PT, R8, R7, 0x1, RZ ;  /* 0x0420000007087989 */ /* 0x003e2400000e00ff */
[----:B0-----:R-:W-:-:S05]  /*0360*/  SEL R8, R8, RZ, P3 ;  /* 0x000000ff08087207 */ /* 0x001fca0001800000 */
[----:B------:R-:W-:-:S05]  /*0370*/  IMAD.IADD R8, R8, 0x1, R7 ;  /* 0x0000000108087824 */ /* 0x000fca00078e0207 */
[----:B------:R-:W0:Y:S02]  /*0380*/  SHFL.UP PT, R9, R8, 0x2, RZ ;  /* 0x0440000008097989 */ /* 0x000e2400000e00ff */
        /* <DEDUP_REMOVED lines=8> */
[----:B------:R0:W1:Y:S02]  /*0410*/  SHFL.UP PT, R11, R12, 0x10, RZ ;  /* 0x060000000c0b7989 */ /* 0x00006400000e00ff */
.L_x_104:
[----:B------:R-:W-:-:S04]  /*0420*/  ISETP.GE.U32.AND P0, PT, R4, 0x10, PT ;  /* 0x000000100400780c */ /* 0x000fc80003f06070 */
[----:B-1----:R-:W-:-:S04]  /*0430*/  SEL R11, R11, RZ, P0 ;  /* 0x000000ff0b0b7207 */ /* 0x002fc80000000000 */
[----:B0-----:R-:W-:Y:S01]  /*0440*/  IADD3 R12, PT, PT, -R7, R11, R12 ;  /* 0x0000000b070c7210 */ /* 0x001fe20007ffe10c */
[----:B------:R-:W-:Y:S06]  /*0450*/  @P5 BRA `(.L_x_97) ;  /* 0x0000000000385947 */ /* 0x000fec0003800000 */
[----:B------:R-:W0:Y:S01]  /*0460*/  S2R R9, SR_CgaCtaId ;  /* 0x0000000000097919 */ /* 0x000e220000008800 */
[----:B------:R-:W-:Y:S02]  /*0470*/  MOV R8, 0x400 ;  /* 0x0000040000087802 */ /* 0x000fe40000000f00 */
[----:B------:R-:W-:-:S03]  /*0480*/  ISETP.NE.AND P0, PT, R4, RZ, PT ;  /* 0x000000ff0400720c */ /* 0x000fc60003f05270 */
[----:B------:R-:W-:-:S05]  /*0490*/  VIADD R7, R8, 0x10 ;  /* 0x0000001008077836 */ /* 0x000fca0000000000 */
[----:B0-----:R-:W-:-:S05]  /*04a0*/  LEA R7, R9, R7, 0x18 ;  /* 0x0000000709077211 */ /* 0x001fca00078ec0ff */
[----:B------:R-:W-:Y:S02]  /*04b0*/  @!P0 LEA R10, R9, R8, 0x18 ;  /* 0x00000008090a8211 */ /* 0x000fe400078ec0ff */
[----:B------:R-:W0:Y:S01]  /*04c0*/  @!P0 LDC.64 R8, c[0x0][0x398] ;  /* 0x0000e600ff088b82 */ /* 0x000e220000000a00 */
[----:B------:R-:W-:-:S05]  /*04d0*/  IMAD R7, R4, 0x4, R7 ;  /* 0x0000000404077824 */ /* 0x000fca00078e0207 */
[----:B------:R-:W-:Y:S04]  /*04e0*/  STS [R7], R12 ;  /* 0x0000000c07007388 */ /* 0x000fe80000000800 */
[----:B------:R-:W-:Y:S04]  /*04f0*/  @!P0 LDS R4, [R10+0x1c] ;  /* 0x00001c000a048984 */ /* 0x000fe80000000800 */
[----:B------:R-:W1:Y:S01]  /*0500*/  @!P0 LDS R11, [R10+0xc] ;  /* 0x00000c000a0b8984 */ /* 0x000e620000000800 */
[----:B0-----:R-:W-:-:S04]  /*0510*/  @!P0 IMAD.WIDE.U32 R8, R3, 0x4, R8 ;  /* 0x0000000403088825 */ /* 0x001fc800078e0008 */
[----:B-1----:R-:W-:-:S05]  /*0520*/  @!P0 IMAD.IADD R11, R4, 0x1, R11 ;  /* 0x00000001040b8824 */ /* 0x002fca00078e020b */
[----:B------:R0:W-:Y:S02]  /*0530*/  @!P0 STG.E desc[UR6][R8.64], R11 ;  /* 0x0000000b08008986 */ /* 0x0001e4000c101906 */
.L_x_97:
[----:B------:R-:W-:Y:S05]  /*0540*/  WARPSYNC.ALL ;  /* 0x0000000000007948 */ /* 0x000fea0003800000 */
[----:B------:R-:W-:Y:S06]  /*0550*/  BAR.SYNC.DEFER_BLOCKING 0x0 ;  /* 0x0000000000007b1d */ /* 0x000fec0000010000 */
[----:B------:R-:W-:Y:S05]  /*0560*/  @P4 EXIT ;  /* 0x000000000000494d */ /* 0x000fea0003800000 */
[----:B------:R-:W1:Y:S01]  /*0570*/  S2UR UR5, SR_CgaCtaId ;  /* 0x00000000000579c3 */ /* 0x000e620000008800 */
[----:B------:R-:W-:Y:S02]  /*0580*/  UMOV UR4, 0x400 ;  /* 0x0000040000047882 */ /* 0x000fe40000000000 */
[----:B------:R-:W-:-:S04]  /*0590*/  UIADD3 UR4, UPT, UPT, UR4, 0x10, URZ ;  /* 0x0000001004047890 */ /* 0x000fc8000fffe0ff */
[----:B-1----:R-:W-:-:S06]  /*05a0*/  ULEA UR4, UR5, UR4, 0x18 ;  /* 0x0000000405047291 */ /* 0x002fcc000f8ec0ff */
[----:B------:R-:W-:Y:S02]  /*05b0*/  LEA R4, R6, UR4, 0x2 ;  /* 0x0000000406047c11 */ /* 0x000fe4000f8e10ff */
[----:B------:R-:W1:Y:S04]  /*05c0*/  LDC.64 R6, c[0x0][0x388] ;  /* 0x0000e200ff067b82 */ /* 0x000e680000000a00 */
[----:B------:R-:W2:Y:S01]  /*05d0*/  LDS R4, [R4] ;  /* 0x0000000004047984 */ /* 0x000ea20000000800 */
[----:B-1----:R-:W-:Y:S01]  /*05e0*/  IMAD.WIDE R2, R2, 0x4, R6 ;  /* 0x0000000402027825 */ /* 0x002fe200078e0206 */
[----:B--2---:R-:W-:-:S05]  /*05f0*/  IADD3 R5, PT, PT, R4, R5, -R0 ;  /* 0x0000000504057210 */ /* 0x004fca0007ffe800 */
[----:B------:R-:W-:Y:S01]  /*0600*/  STG.E desc[UR6][R2.64], R5 ;  /* 0x0000000502007986 */ /* 0x000fe2000c101906 */
[----:B------:R-:W-:Y:S05]  /*0610*/  EXIT ;  /* 0x000000000000794d */ /* 0x000fea0003800000 */
.L_x_98:
[----:B------:R-:W-:Y:S02]  /*0620*/  HFMA2 R15, -RZ, RZ, 0, 5.9604644775390625e-08 ;  /* 0x00000001ff0f7431 */ /* 0x000fe400000001ff */
[----:B-1----:R-:W-:Y:S02]  /*0630*/  IMAD.MOV.U32 R14, RZ, RZ, R7 ;  /* 0x000000ffff0e7224 */ /* 0x002fe400078e0007 */
[----:B------:R-:W-:Y:S02]  /*0640*/  IMAD.MOV.U32 R16, RZ, RZ, RZ ;  /* 0x000000ffff107224 */ /* 0x000fe400078e00ff */
[----:B------:R-:W-:-:S07]  /*0650*/  IMAD.MOV.U32 R13, RZ, RZ, -0x1 ;  /* 0xffffffffff0d7424 */ /* 0x000fce00078e00ff */
[----:B0-----:R-:W-:Y:S05]  /*0660*/  WARPSYNC.COLLECTIVE R13, `(.L_x_99) ;  /* 0x000000000d087348 */ /* 0x001fea0003c00000 */
[----:B------:R1:W2:Y:S02]  /*0670*/  SHFL.UP P6, R11, R14, R15, R16 ;  /* 0x0400000f0e0b7389 */ /* 0x0002a400000c0010 */
[----:B012---:R-:W-:Y:S05]  /*0680*/  ENDCOLLECTIVE ;  /* 0x000000000000791b */ /* 0x007fea0003800000 */
.L_x_99:
[----:B------:R-:W-:Y:S02]  /*0690*/  IMAD.MOV.U32 R15, RZ, RZ, 0x2 ;  /* 0x00000002ff0f7424 */ /* 0x000fe400078e00ff */
[----:B------:R-:W-:-:S05]  /*06a0*/  IMAD.MOV.U32 R8, RZ, RZ, R11 ;  /* 0x000000ffff087224 */ /* 0x000fca00078e000b */
[----:B------:R-:W-:-:S05]  /*06b0*/  SEL R8, R8, RZ, P3 ;  /* 0x000000ff08087207 */ /* 0x000fca0001800000 */
[----:B------:R-:W-:-:S04]  /*06c0*/  IMAD.IADD R8, R8, 0x1, R7 ;  /* 0x0000000108087824 */ /* 0x000fc800078e0207 */
[----:B------:R-:W-:-:S07]  /*06d0*/  IMAD.MOV.U32 R14, RZ, RZ, R8 ;  /* 0x000000ffff0e7224 */ /* 0x000fce00078e0008 */
[----:B------:R-:W-:Y:S05]  /*06e0*/  WARPSYNC.COLLECTIVE R13, `(.L_x_100) ;  /* 0x000000000d087348 */ /* 0x000fea0003c00000 */
[----:B------:R0:W1:Y:S02]  /*06f0*/  SHFL.UP P6, R11, R14, R15, R16 ;  /* 0x0400000f0e0b7389 */ /* 0x00006400000c0010 */
[----:B01----:R-:W-:Y:S05]  /*0700*/  ENDCOLLECTIVE ;  /* 0x000000000000791b */ /* 0x003fea0003800000 */
.L_x_100:
[----:B------:R-:W-:Y:S01]  /*0710*/  MOV R15, 0x4 ;  /* 0x00000004000f7802 */ /* 0x000fe20000000f00 */
[----:B------:R-:W-:-:S05]  /*0720*/  IMAD.MOV.U32 R9, RZ, RZ, R11 ;  /* 0x000000ffff097224 */ /* 0x000fca00078e000b */
[----:B------:R-:W-:-:S05]  /*0730*/  SEL R9, R9, RZ, P2 ;  /* 0x000000ff09097207 */ /* 0x000fca0001000000 */
[----:B------:R-:W-:-:S04]  /*0740*/  IMAD.IADD R9, R8, 0x1, R9 ;  /* 0x0000000108097824 */ /* 0x000fc800078e0209 */
[----:B------:R-:W-:-:S07]  /*0750*/  IMAD.MOV.U32 R14, RZ, RZ, R9 ;  /* 0x000000ffff0e7224 */ /* 0x000fce00078e0009 */
[----:B------:R-:W-:Y:S05]  /*0760*/  WARPSYNC.COLLECTIVE R13, `(.L_x_101) ;  /* 0x000000000d087348 */ /* 0x000fea0003c00000 */
[----:B------:R0:W1:Y:S02]  /*0770*/  SHFL.UP P6, R11, R14, R15, R16 ;  /* 0x0400000f0e0b7389 */ /* 0x00006400000c0010 */
[----:B01----:R-:W-:Y:S05]  /*0780*/  ENDCOLLECTIVE ;  /* 0x000000000000791b */ /* 0x003fea0003800000 */
.L_x_101:
        /* <DEDUP_REMOVED lines=8> */
.L_x_102:
[----:B------:R-:W-:Y:S01]  /*0810*/  IMAD.MOV.U32 R15, RZ, RZ, 0x10 ;  /* 0x00000010ff0f7424 */ /* 0x000fe200078e00ff */
[----:B------:R-:W-:-:S05]  /*0820*/  SEL R11, R11, RZ, P0 ;  /* 0x000000ff0b0b7207 */ /* 0x000fca0000000000 */
[----:B------:R-:W-:-:S04]  /*0830*/  IMAD.IADD R12, R10, 0x1, R11 ;  /* 0x000000010a0c7824 */ /* 0x000fc800078e020b */
[----:B------:R-:W-:-:S07]  /*0840*/  IMAD.MOV.U32 R14, RZ, RZ, R12 ;  /* 0x000000ffff0e7224 */ /* 0x000fce00078e000c */
[----:B------:R-:W-:Y:S05]  /*0850*/  WARPSYNC.COLLECTIVE R13, `(.L_x_103) ;  /* 0x000000000d087348 */ /* 0x000fea0003c00000 */
[----:B------:R0:W1:Y:S02]  /*0860*/  SHFL.UP P6, R11, R14, R15, R16 ;  /* 0x0400000f0e0b7389 */ /* 0x00006400000c0010 */
[----:B01----:R-:W-:Y:S05]  /*0870*/  ENDCOLLECTIVE ;  /* 0x000000000000791b */ /* 0x003fea0003800000 */
.L_x_103:
[----:B------:R-:W-:Y:S05]  /*0880*/  BRA `(.L_x_104) ;  /* 0xfffffff800e47947 */ /* 0x000fea000383ffff */
.L_x_105:
        /* <DEDUP_REMOVED lines=15> */
.L_x_110:


//--------------------- .nv.shared._ZN3cub18CUB_300001_SM_10006detail4scan16DeviceScanKernelINS2_10policy_hubIiiijN4cuda3std3__44plusIvEEE10Policy1000EPiSC_NS0_13ScanTileStateIiLb1EEES9_NS1_10InputValueIiSC_EEjiLb0EiEEvT0_T1_T2_iT3_T4_T5_ --------------------------
	.section	.nv.shared._ZN3cub18CUB_300001_SM_10006detail4scan16DeviceScanKernelINS2_10policy_hubIiiijN4cuda3std3__44plusIvEEE10Policy1000EPiSC_NS0_13ScanTileStateIiLb1EEES9_NS1_10InputValueIiSC_EEjiLb0EiEEvT0_T1_T2_iT3_T4_T5_,"aw",@nobits
	.sectionflags	@""
	.align	16
.nv.shared._ZN3cub18CUB_300001_SM_10006detail4scan16DeviceScanKernelINS2_10policy_hubIiiijN4cuda3std3__44plusIvEEE10Policy1000EPiSC_NS0_13ScanTileStateIiLb1EEES9_NS1_10InputValueIiSC_EEjiLb0EiEEvT0_T1_T2_iT3_T4_T5_:
	.zero		34832


//--------------------- .nv.shared.reserved.0     --------------------------
	.section	.nv.shared.reserved.0,"aw",@nobits
	.weak		__nv_reservedSMEM_offset_0_alias
	.size		__nv_reservedSMEM_offset_0_alias, 0, 64
	.other		__nv_reservedSMEM_offset_0_alias,@"STO_CUDA_RESERVED_SHARED STV_DEFAULT"
__nv_reservedSMEM_offset_0_alias:
	.zero		0
	.zero		64


//--------------------- .nv.global                --------------------------
	.section	.nv.global,"aw",@nobits
.nv.global:
	.type		_ZN34_INTERNAL_68e7531b_4_k_cu_c74581296thrust24THRUST_300001_SM_1000_NS12placeholders2_5E,@object
	.size		_ZN34_INTERNAL_68e7531b_4_k_cu_c74581296thrust24THRUST_300001_SM_1000_NS12placeholders2_5E,(_ZN34_INTERNAL_68e7531b_4_k_cu_c74581294cuda3std3__45__cpo6cbeginE - _ZN34_INTERNAL_68e7531b_4_k_cu_c74581296thrust24THRUST_300001_SM_1000_NS12placeholders2_5E)
_ZN34_INTERNAL_68e7531b_4_k_cu_c74581296thrust24THRUST_300001_SM_1000_NS12placeholders2_5E:
	.zero		1
	.type		_ZN34_INTERNAL_68e7531b_4_k_cu_c74581294cuda3std3__45__cpo6cbeginE,@object
	.size		_ZN34_INTERNAL_68e7531b_4_k_cu_c74581294cuda3std3__45__cpo6cbeginE,(_ZN34_INTERNAL_68e7531b_4_k_cu_c74581294cuda3std6ranges3__45__cpo6cbeginE - _ZN34_INTERNAL_68e7531b_4_k_cu_c74581294cuda3std3__45__cpo6cbeginE)
_ZN34_INTERNAL_68e7531b_4_k_cu_c74581294cuda3std3__45__cpo6cbeginE:
	.zero		1
	.type		_ZN34_INTERNAL_68e7531b_4_k_cu_c74581294cuda3std6ranges3__45__cpo6cbeginE,@object
	.size		_ZN34_INTERNAL_68e7531b_4_k_cu_c74581294cuda3std6ranges3__45__cpo6cbeginE,(_ZN34_INTERNAL_68e7531b_4_k_cu_c74581294cuda3std3__48in_placeE - _ZN34_INTERNAL_68e7531b_4_k_cu_c74581294cuda3std6ranges3__45__cpo6cbeginE)
_ZN34_INTERNAL_68e7531b_4_k_cu_c74581294cuda3std6ranges3__45__cpo6cbeginE:
	.zero		1
	.type		_ZN34_INTERNAL_68e7531b_4_k_cu_c74581294cuda3std3__48in_placeE,@object
	.size		_ZN34_INTERNAL_68e7531b_4_k_cu_c74581294cuda3std3__48in_placeE,(_ZN34_INTERNAL_68e7531b_4_k_cu_c74581294cuda3std6ranges3__45__cpo4sizeE - _ZN34_INTERNAL_68e7531b_4_k_cu_c74581294cuda3std3__48in_placeE)
_ZN34_INTERNAL_68e7531b_4_k_cu_c74581294cuda3std3__48in_placeE:
	.zero		1
	.type		_ZN34_INTERNAL_68e7531b_4_k_cu_c74581294cuda3std6ranges3__45__cpo4sizeE,@object
	.size		_ZN34_INTERNAL_68e7531b_4_k_cu_c74581294cuda3std6ranges3__45__cpo4sizeE,(_ZN34_INTERNAL_68e7531b_4_k_cu_c74581296thrust24THRUST_300001_SM_1000_NS12placeholders2_9E - _ZN34_INTERNAL_68e7531b_4_k_cu_c74581294cuda3std6ranges3__45__cpo4sizeE)
_ZN34_INTERNAL_68e7531b_4_k_cu_c74581294cuda3std6ranges3__45__cpo4sizeE:
	.zero		1
	.type		_ZN34_INTERNAL_68e7531b_4_k_cu_c74581296thrust24THRUST_300001_SM_1000_NS12placeholders2_9E,@object
	.size		_ZN34_INTERNAL_68e7531b_4_k_cu_c74581296thrust24THRUST_300001_SM_1000_NS12placeholders2_9E,(_ZN34_INTERNAL_68e7531b_4_k_cu_c74581294cuda3std3__45__cpo7crbeginE - _ZN34_INTERNAL_68e7531b_4_k_cu_c74581296thrust24THRUST_300001_SM_1000_NS12placeholders2_9E)
_ZN34_INTERNAL_68e7531b_4_k_cu_c74581296thrust24THRUST_300001_SM_1000_NS12placeholders2_9E:
	.zero		1
	.type		_ZN34_INTERNAL_68e7531b_4_k_cu_c74581294cuda3std3__45__cpo7crbeginE,@object
	.size		_ZN34_INTERNAL_68e7531b_4_k_cu_c74581294cuda3std3__45__cpo7crbeginE,(_ZN34_INTERNAL_68e7531b_4_k_cu_c74581294cuda3std6ranges3__45__cpo4nextE - _ZN34_INTERNAL_68e7531b_4_k_cu_c74581294cuda3std3__45__cpo7crbeginE)
_ZN34_INTERNAL_68e7531b_4_k_cu_c74581294cuda3std3__45__cpo7crbeginE:
	.zero		1
	.type		_ZN34_INTERNAL_68e7531b_4_k_cu_c74581294cuda3std6ranges3__45__cpo4nextE,@object
	.size		_ZN34_INTERNAL_68e7531b_4_k_cu_c74581294cuda3std6ranges3__45__cpo4nextE,(_ZN34_INTERNAL_68e7531b_4_k_cu_c74581294cuda3std6ranges3__45__cpo4swapE - _ZN34_INTERNAL_68e7531b_4_k_cu_c74581294cuda3std6ranges3__45__cpo4nextE)
_ZN34_INTERNAL_68e7531b_4_k_cu_c74581294cuda3std6ranges3__45__cpo4nextE:
	.zero		1
	.type		_ZN34_INTERNAL_68e7531b_4_k_cu_c74581294cuda3std6ranges3__45__cpo4swapE,@object
	.size		_ZN34_INTERNAL_68e7531b_4_k_cu_c74581294cuda3std6ranges3__45__cpo4swapE,(_ZN34_INTERNAL_68e7531b_4_k_cu_c74581296thrust24THRUST_300001_SM_1000_NS12placeholders2_1E - _ZN34_INTERNAL_68e7531b_4_k_cu_c74581294cuda3std6ranges3__45__cpo4swapE)
_ZN34_INTERNAL_68e7531b_4_k_cu_c74581294cuda3std6ranges3__45__cpo4swapE:
	.zero		1
	.type		_ZN34_INTERNAL_68e7531b_4_k_cu_c74581296thrust24THRUST_300001_SM_1000_NS12placeholders2_1E,@object
	.size		_ZN34_INTERNAL_68e7531b_4_k_cu_c74581296thrust24THRUST_300001_SM_1000_NS12placeholders2_1E,(_ZN34_INTERNAL_68e7531b_4_k_cu_c74581296thrust24THRUST_300001_SM_1000_NS12placeholders2_3E - _ZN34_INTERNAL_68e7531b_4_k_cu_c74581296thrust24THRUST_300001_SM_1000_NS12placeholders2_1E)
_ZN34_INTERNAL_68e7531b_4_k_cu_c74581296thrust24THRUST_300001_SM_1000_NS12placeholders2_1E:
	.zero		1
	.type		_ZN34_INTERNAL_68e7531b_4_k_cu_c74581296thrust24THRUST_300001_SM_1000_NS12placeholders2_3E,@object
	.size		_ZN34_INTERNAL_68e7531b_4_k_cu_c74581296thrust24THRUST_300001_SM_1000_NS12placeholders2_3E,(_ZN34_INTERNAL_68e7531b_4_k_cu_c74581294cuda3std3__45__cpo5beginE - _ZN34_INTERNAL_68e7531b_4_k_cu_c74581296thrust24THRUST_300001_SM_1000_NS12placeholders2_3E)
_ZN34_INTERNAL_68e7531b_4_k_cu_c74581296thrust24THRUST_300001_SM_1000_NS12placeholders2_3E:
	.zero		1
	.type		_ZN34_INTERNAL_68e7531b_4_k_cu_c74581294cuda3std3__45__cpo5beginE,@object
	.size		_ZN34_INTERNAL_68e7531b_4_k_cu_c74581294cuda3std3__45__cpo5beginE,(_ZN34_INTERNAL_68e7531b_4_k_cu_c74581294cuda3std6ranges3__45__cpo5beginE - _ZN34_INTERNAL_68e7531b_4_k_cu_c74581294cuda3std3__45__cpo5beginE)
_ZN34_INTERNAL_68e7531b_4_k_cu_c74581294cuda3std3__45__cpo5beginE:
	.zero		1
	.type		_ZN34_INTERNAL_68e7531b_4_k_cu_c74581294cuda3std6ranges3__45__cpo5beginE,@object
	.size		_ZN34_INTERNAL_68e7531b_4_k_cu_c74581294cuda3std6ranges3__45__cpo5beginE,(_ZN34_INTERNAL_68e7531b_4_k_cu_c74581294cuda3std3__436_GLOBAL__N__68e7531b_4_k_cu_c74581296ignoreE - _ZN34_INTERNAL_68e7531b_4_k_cu_c74581294cuda3std6ranges3__45__cpo5beginE)
_ZN34_INTERNAL_68e7531b_4_k_cu_c74581294cuda3std6ranges3__45__cpo5beginE:
	.zero		1
	.type		_ZN34_INTERNAL_68e7531b_4_k_cu_c74581294cuda3std3__436_GLOBAL__N__68e7531b_4_k_cu_c74581296ignoreE,@object
	.size		_ZN34_INTERNAL_68e7531b_4_k_cu_c74581294cuda3std3__436_GLOBAL__N__68e7531b_4_k_cu_c74581296ignoreE,(_ZN34_INTERNAL_68e7531b_4_k_cu_c74581294cuda3std6ranges3__45__cpo4dataE - _ZN34_INTERNAL_68e7531b_4_k_cu_c74581294cuda3std3__436_GLOBAL__N__68e7531b_4_k_cu_c74581296ignoreE)
_ZN34_INTERNAL_68e7531b_4_k_cu_c74581294cuda3std3__436_GLOBAL__N__68e7531b_4_k_cu_c74581296ignoreE:
	.zero		1
	.type		_ZN34_INTERNAL_68e7531b_4_k_cu_c74581294cuda3std6ranges3__45__cpo4dataE,@object
	.size		_ZN34_INTERNAL_68e7531b_4_k_cu_c74581294cuda3std6ranges3__45__cpo4dataE,(_ZN34_INTERNAL_68e7531b_4_k_cu_c74581296thrust24THRUST_300001_SM_1000_NS12placeholders2_7E - _ZN34_INTERNAL_68e7531b_4_k_cu_c74581294cuda3std6ranges3__45__cpo4dataE)
_ZN34_INTERNAL_68e7531b_4_k_cu_c74581294cuda3std6ranges3__45__cpo4dataE:
	.zero		1
	.type		_ZN34_INTERNAL_68e7531b_4_k_cu_c74581296thrust24THRUST_300001_SM_1000_NS12placeholders2_7E,@object
	.size		_ZN34_INTERNAL_68e7531b_4_k_cu_c74581296thrust24THRUST_300001_SM_1000_NS12placeholders2_7E,(_ZN34_INTERNAL_68e7531b_4_k_cu_c74581294cuda3std3__45__cpo6rbeginE - _ZN34_INTERNAL_68e7531b_4_k_cu_c74581296thrust24THRUST_300001_SM_1000_NS12placeholders2_7E)
_ZN34_INTERNAL_68e7531b_4_k_cu_c74581296thrust24THRUST_300001_SM_1000_NS12placeholders2_7E:
	.zero		1
	.type		_ZN34_INTERNAL_68e7531b_4_k_cu_c74581294cuda3std3__45__cpo6rbeginE,@object
	.size		_ZN34_INTERNAL_68e7531b_4_k_cu_c74581294cuda3std3__45__cpo6rbeginE,(_ZN34_INTERNAL_68e7531b_4_k_cu_c74581294cuda3std6ranges3__45__cpo7advanceE - _ZN34_INTERNAL_68e7531b_4_k_cu_c74581294cuda3std3__45__cpo6rbeginE)
_ZN34_INTERNAL_68e7531b_4_k_cu_c74581294cuda3std3__45__cpo6rbeginE:
	.zero		1
	.type		_ZN34_INTERNAL_68e7531b_4_k_cu_c74581294cuda3std6ranges3__45__cpo7advanceE,@object
	.size		_ZN34_INTERNAL_68e7531b_4_k_cu_c74581294cuda3std6ranges3__45__cpo7advanceE,(_ZN34_INTERNAL_68e7531b_4_k_cu_c74581294cuda3std3__47nulloptE - _ZN34_INTERNAL_68e7531b_4_k_cu_c74581294cuda3std6ranges3__45__cpo7advanceE)
_ZN34_INTERNAL_68e7531b_4_k_cu_c74581294cuda3std6ranges3__45__cpo7advanceE:
	.zero		1
	.type		_ZN34_INTERNAL_68e7531b_4_k_cu_c74581294cuda3std3__47nulloptE,@object
	.size		_ZN34_INTERNAL_68e7531b_4_k_cu_c74581294cuda3std3__47nulloptE,(_ZN34_INTERNAL_68e7531b_4_k_cu_c74581294cuda3std6ranges3__45__cpo8distanceE - _ZN34_INTERNAL_68e7531b_4_k_cu_c74581294cuda3std3__47nulloptE)
_ZN34_INTERNAL_68e7531b_4_k_cu_c74581294cuda3std3__47nulloptE:
	.zero		1
	.type		_ZN34_INTERNAL_68e7531b_4_k_cu_c74581294cuda3std6ranges3__45__cpo8distanceE,@object
	.size		_ZN34_INTERNAL_68e7531b_4_k_cu_c74581294cuda3std6ranges3__45__cpo8distanceE,(_ZN34_INTERNAL_68e7531b_4_k_cu_c74581296thrust24THRUST_300001_SM_1000_NS12placeholders2_6E - _ZN34_INTERNAL_68e7531b_4_k_cu_c74581294cuda3std6ranges3__45__cpo8distanceE)
_ZN34_INTERNAL_68e7531b_4_k_cu_c74581294cuda3std6ranges3__45__cpo8distanceE:
	.zero		1
	.type		_ZN34_INTERNAL_68e7531b_4_k_cu_c74581296thrust24THRUST_300001_SM_1000_NS12placeholders2_6E,@object
	.size		_ZN34_INTERNAL_68e7531b_4_k_cu_c74581296thrust24THRUST_300001_SM_1000_NS12placeholders2_6E,(_ZN34_INTERNAL_68e7531b_4_k_cu_c74581294cuda3std3__45__cpo4cendE - _ZN34_INTERNAL_68e7531b_4_k_cu_c74581296thrust24THRUST_300001_SM_1000_NS12placeholders2_6E)
_ZN34_INTERNAL_68e7531b_4_k_cu_c74581296thrust24THRUST_300001_SM_1000_NS12placeholders2_6E:
	.zero		1
	.type		_ZN34_INTERNAL_68e7531b_4_k_cu_c74581294cuda3std3__45__cpo4cendE,@object
	.size		_ZN34_INTERNAL_68e7531b_4_k_cu_c74581294cuda3std3__45__cpo4cendE,(_ZN34_INTERNAL_68e7531b_4_k_cu_c74581294cuda3std6ranges3__45__cpo4cendE - _ZN34_INTERNAL_68e7531b_4_k_cu_c74581294cuda3std3__45__cpo4cendE)
_ZN34_INTERNAL_68e7531b_4_k_cu_c74581294cuda3std3__45__cpo4cendE:
	.zero		1
	.type		_ZN34_INTERNAL_68e7531b_4_k_cu_c74581294cuda3std6ranges3__45__cpo4cendE,@object
	.size		_ZN34_INTERNAL_68e7531b_4_k_cu_c74581294cuda3std6ranges3__45__cpo4cendE,(_ZN34_INTERNAL_68e7531b_4_k_cu_c74581294cuda3std3__420unreachable_sentinelE - _ZN34_INTERNAL_68e7531b_4_k_cu_c74581294cuda3std6ranges3__45__cpo4cendE)
_ZN34_INTERNAL_68e7531b_4_k_cu_c74581294cuda3std6ranges3__45__cpo4cendE:
	.zero		1
	.type		_ZN34_INTERNAL_68e7531b_4_k_cu_c74581294cuda3std3__420unreachable_sentinelE,@object
	.size		_ZN34_INTERNAL_68e7531b_4_k_cu_c74581294cuda3std3__420unreachable_sentinelE,(_ZN34_INTERNAL_68e7531b_4_k_cu_c74581294cuda3std6ranges3__45__cpo5ssizeE - _ZN34_INTERNAL_68e7531b_4_k_cu_c74581294cuda3std3__420unreachable_sentinelE)
_ZN34_INTERNAL_68e7531b_4_k_cu_c74581294cuda3std3__420unreachable_sentinelE:
	.zero		1
	.type		_ZN34_INTERNAL_68e7531b_4_k_cu_c74581294cuda3std6ranges3__45__cpo5ssizeE,@object
	.size		_ZN34_INTERNAL_68e7531b_4_k_cu_c74581294cuda3std6ranges3__45__cpo5ssizeE,(_ZN34_INTERNAL_68e7531b_4_k_cu_c74581296thrust24THRUST_300001_SM_1000_NS12placeholders3_10E - _ZN34_INTERNAL_68e7531b_4_k_cu_c74581294cuda3std6ranges3__45__cpo5ssizeE)
_ZN34_INTERNAL_68e7531b_4_k_cu_c74581294cuda3std6ranges3__45__cpo5ssizeE:
	.zero		1
	.type		_ZN34_INTERNAL_68e7531b_4_k_cu_c74581296thrust24THRUST_300001_SM_1000_NS12placeholders3_10E,@object
	.size		_ZN34_INTERNAL_68e7531b_4_k_cu_c74581296thrust24THRUST_300001_SM_1000_NS12placeholders3_10E,(_ZN34_INTERNAL_68e7531b_4_k_cu_c74581294cuda3std3__45__cpo5crendE - _ZN34_INTERNAL_68e7531b_4_k_cu_c74581296thrust24THRUST_300001_SM_1000_NS12placeholders3_10E)
_ZN34_INTERNAL_68e7531b_4_k_cu_c74581296thrust24THRUST_300001_SM_1000_NS12placeholders3_10E:
	.zero		1
	.type		_ZN34_INTERNAL_68e7531b_4_k_cu_c74581294cuda3std3__45__cpo5crendE,@object
	.size		_ZN34_INTERNAL_68e7531b_4_k_cu_c74581294cuda3std3__45__cpo5crendE,(_ZN34_INTERNAL_68e7531b_4_k_cu_c74581294cuda3std6ranges3__45__cpo4prevE - _ZN34_INTERNAL_68e7531b_4_k_cu_c74581294cuda3std3__45__cpo5crendE)
_ZN34_INTERNAL_68e7531b_4_k_cu_c74581294cuda3std3__45__cpo5crendE:
	.zero		1
	.type		_ZN34_INTERNAL_68e7531b_4_k_cu_c74581294cuda3std6ranges3__45__cpo4prevE,@object
	.size		_ZN34_INTERNAL_68e7531b_4_k_cu_c74581294cuda3std6ranges3__45__cpo4prevE,(_ZN34_INTERNAL_68e7531b_4_k_cu_c74581294cuda3std6ranges3__45__cpo9iter_moveE - _ZN34_INTERNAL_68e7531b_4_k_cu_c74581294cuda3std6ranges3__45__cpo4prevE)
_ZN34_INTERNAL_68e7531b_4_k_cu_c74581294cuda3std6ranges3__45__cpo4prevE:
	.zero		1
	.type		_ZN34_INTERNAL_68e7531b_4_k_cu_c74581294cuda3std6ranges3__45__cpo9iter_moveE,@object
	.size		_ZN34_INTERNAL_68e7531b_4_k_cu_c74581294cuda3std6ranges3__45__cpo9iter_moveE,(_ZN34_INTERNAL_68e7531b_4_k_cu_c74581296thrust24THRUST_300001_SM_1000_NS12placeholders2_2E - _ZN34_INTERNAL_68e7531b_4_k_cu_c74581294cuda3std6ranges3__45__cpo9iter_moveE)
_ZN34_INTERNAL_68e7531b_4_k_cu_c74581294cuda3std6ranges3__45__cpo9iter_moveE:
	.zero		1
	.type		_ZN34_INTERNAL_68e7531b_4_k_cu_c74581296thrust24THRUST_300001_SM_1000_NS12placeholders2_2E,@object
	.size		_ZN34_INTERNAL_68e7531b_4_k_cu_c74581296thrust24THRUST_300001_SM_1000_NS12placeholders2_2E,(_ZN34_INTERNAL_68e7531b_4_k_cu_c74581296thrust24THRUST_300001_SM_1000_NS12placeholders2_4E - _ZN34_INTERNAL_68e7531b_4_k_cu_c74581296thrust24THRUST_300001_SM_1000_NS12placeholders2_2E)
_ZN34_INTERNAL_68e7531b_4_k_cu_c74581296thrust24THRUST_300001_SM_1000_NS12placeholders2_2E:
	.zero		1
	.type		_ZN34_INTERNAL_68e7531b_4_k_cu_c74581296thrust24THRUST_300001_SM_1000_NS12placeholders2_4E,@object
	.size		_ZN34_INTERNAL_68e7531b_4_k_cu_c74581296thrust24THRUST_300001_SM_1000_NS12placeholders2_4E,(_ZN34_INTERNAL_68e7531b_4_k_cu_c74581294cuda3std3__45__cpo3endE - _ZN34_INTERNAL_68e7531b_4_k_cu_c74581296thrust24THRUST_300001_SM_1000_NS12placeholders2_4E)
_ZN34_INTERNAL_68e7531b_4_k_cu_c74581296thrust24THRUST_300001_SM_1000_NS12placeholders2_4E:
	.zero		1
	.type		_ZN34_INTERNAL_68e7531b_4_k_cu_c74581294cuda3std3__45__cpo3endE,@object
	.size		_ZN34_INTERNAL_68e7531b_4_k_cu_c74581294cuda3std3__45__cpo3endE,(_ZN34_INTERNAL_68e7531b_4_k_cu_c74581294cuda3std6ranges3__45__cpo3endE - _ZN34_INTERNAL_68e7531b_4_k_cu_c74581294cuda3std3__45__cpo3endE)
_ZN34_INTERNAL_68e7531b_4_k_cu_c74581294cuda3std3__45__cpo3endE:
	.zero		1
	.type		_ZN34_INTERNAL_68e7531b_4_k_cu_c74581294cuda3std6ranges3__45__cpo3endE,@object
	.size		_ZN34_INTERNAL_68e7531b_4_k_cu_c74581294cuda3std6ranges3__45__cpo3endE,(_ZN34_INTERNAL_68e7531b_4_k_cu_c74581294cuda3std3__419piecewise_constructE - _ZN34_INTERNAL_68e7531b_4_k_cu_c74581294cuda3std6ranges3__45__cpo3endE)
_ZN34_INTERNAL_68e7531b_4_k_cu_c74581294cuda3std6ranges3__45__cpo3endE:
	.zero		1
	.type		_ZN34_INTERNAL_68e7531b_4_k_cu_c74581294cuda3std3__419piecewise_constructE,@object
	.size		_ZN34_INTERNAL_68e7531b_4_k_cu_c74581294cuda3std3__419piecewise_constructE,(_ZN34_INTERNAL_68e7531b_4_k_cu_c74581294cuda3std6ranges3__45__cpo5cdataE - _ZN34_INTERNAL_68e7531b_4_k_cu_c74581294cuda3std3__419piecewise_constructE)
_ZN34_INTERNAL_68e7531b_4_k_cu_c74581294cuda3std3__419piecewise_constructE:
	.zero		1
	.type		_ZN34_INTERNAL_68e7531b_4_k_cu_c74581294cuda3std6ranges3__45__cpo5cdataE,@object
	.size		_ZN34_INTERNAL_68e7531b_4_k_cu_c74581294cuda3std6ranges3__45__cpo5cdataE,(_ZN34_INTERNAL_68e7531b_4_k_cu_c74581296thrust24THRUST_300001_SM_1000_NS12placeholders2_8E - _ZN34_INTERNAL_68e7531b_4_k_cu_c74581294cuda3std6ranges3__45__cpo5cdataE)
_ZN34_INTERNAL_68e7531b_4_k_cu_c74581294cuda3std6ranges3__45__cpo5cdataE:
	.zero		1
	.type		_ZN34_INTERNAL_68e7531b_4_k_cu_c74581296thrust24THRUST_300001_SM_1000_NS12placeholders2_8E,@object
	.size		_ZN34_INTERNAL_68e7531b_4_k_cu_c74581296thrust24THRUST_300001_SM_1000_NS12placeholders2_8E,(_ZN34_INTERNAL_68e7531b_4_k_cu_c74581294cuda3std3__45__cpo4rendE - _ZN34_INTERNAL_68e7531b_4_k_cu_c74581296thrust24THRUST_300001_SM_1000_NS12placeholders2_8E)
_ZN34_INTERNAL_68e7531b_4_k_cu_c74581296thrust24THRUST_300001_SM_1000_NS12placeholders2_8E:
	.zero		1
	.type		_ZN34_INTERNAL_68e7531b_4_k_cu_c74581294cuda3std3__45__cpo4rendE,@object
	.size		_ZN34_INTERNAL_68e7531b_4_k_cu_c74581294cuda3std3__45__cpo4rendE,(_ZN34_INTERNAL_68e7531b_4_k_cu_c74581294cuda3std6ranges3__45__cpo9iter_swapE - _ZN34_INTERNAL_68e7531b_4_k_cu_c74581294cuda3std3__45__cpo4rendE)
_ZN34_INTERNAL_68e7531b_4_k_cu_c74581294cuda3std3__45__cpo4rendE:
	.zero		1
	.type		_ZN34_INTERNAL_68e7531b_4_k_cu_c74581294cuda3std6ranges3__45__cpo9iter_swapE,@object
	.size		_ZN34_INTERNAL_68e7531b_4_k_cu_c74581294cuda3std6ranges3__45__cpo9iter_swapE,(_ZN34_INTERNAL_68e7531b_4_k_cu_c74581294cuda3std3__48unexpectE - _ZN34_INTERNAL_68e7531b_4_k_cu_c74581294cuda3std6ranges3__45__cpo9iter_swapE)
_ZN34_INTERNAL_68e7531b_4_k_cu_c74581294cuda3std6ranges3__45__cpo9iter_swapE:
	.zero		1
	.type		_ZN34_INTERNAL_68e7531b_4_k_cu_c74581294cuda3std3__48unexpectE,@object
	.size		_ZN34_INTERNAL_68e7531b_4_k_cu_c74581294cuda3std3__48unexpectE,(_ZN34_INTERNAL_68e7531b_4_k_cu_c74581296thrust24THRUST_300001_SM_1000_NS6system6detail10sequential3seqE - _ZN34_INTERNAL_68e7531b_4_k_cu_c74581294cuda3std3__48unexpectE)
_ZN34_INTERNAL_68e7531b_4_k_cu_c74581294cuda3std3__48unexpectE:
	.zero		1
	.type		_ZN34_INTERNAL_68e7531b_4_k_cu_c74581296thrust24THRUST_300001_SM_1000_NS6system6detail10sequential3seqE,@object
	.size		_ZN34_INTERNAL_68e7531b_4_k_cu_c74581296thrust24THRUST_300001_SM_1000_NS6system6detail10sequential3seqE,(.L_29 - _ZN34_INTERNAL_68e7531b_4_k_cu_c74581296thrust24THRUST_300001_SM_1000_NS6system6detail10sequential3seqE)
_ZN34_INTERNAL_68e7531b_4_k_cu_c74581296thrust24THRUST_300001_SM_1000_NS6system6detail10sequential3seqE:
	.zero		1
.L_29:


//--------------------- .nv.shared._Z10block_scanPiS_iS_ --------------------------
	.section	.nv.shared._Z10block_scanPiS_iS_,"aw",@nobits
	.sectionflags	@""
	.align	4
.nv.shared._Z10block_scanPiS_iS_:
	.zero		1056


//--------------------- .nv.constant0._ZN3cub18CUB_300001_SM_10006detail4scan16DeviceScanKernelINS2_10policy_hubIiiijN4cuda3std3__44plusIvEEE10Policy1000EPiSC_NS0_13ScanTileStateIiLb1EEES9_NS1_10InputValueIiSC_EEjiLb0EiEEvT0_T1_T2_iT3_T4_T5_ --------------------------
	.section	.nv.constant0._ZN3cub18CUB_300001_SM_10006detail4scan16DeviceScanKernelINS2_10policy_hubIiiijN4cuda3std3__44plusIvEEE10Policy1000EPiSC_NS0_13ScanTileStateIiLb1EEES9_NS1_10InputValueIiSC_EEjiLb0EiEEvT0_T1_T2_iT3_T4_T5_,"a",@progbits
	.sectionflags	@""
	.align	4
.nv.constant0._ZN3cub18CUB_300001_SM_10006detail4scan16DeviceScanKernelINS2_10policy_hubIiiijN4cuda3std3__44plusIvEEE10Policy1000EPiSC_NS0_13ScanTileStateIiLb1EEES9_NS1_10InputValueIiSC_EEjiLb0EiEEvT0_T1_T2_iT3_T4_T5_:
	.zero		948


//--------------------- .nv.constant0._ZN3cub18CUB_300001_SM_10006detail4scan20DeviceScanInitKernelINS0_13ScanTileStateIiLb1EEEEEvT_i --------------------------
	.section	.nv.constant0._ZN3cub18CUB_300001_SM_10006detail4scan20DeviceScanInitKernelINS0_13ScanTileStateIiLb1EEEEEvT_i,"a",@progbits
	.sectionflags	@""
	.align	4
.nv.constant0._ZN3cub18CUB_300001_SM_10006detail4scan20DeviceScanInitKernelINS0_13ScanTileStateIiLb1EEEEEvT_i:
	.zero		908


//--------------------- .nv.constant0._ZN3cub18CUB_300001_SM_10006detail11EmptyKernelIvEEvv --------------------------
	.section	.nv.constant0._ZN3cub18CUB_300001_SM_10006detail11EmptyKernelIvEEvv,"a",@progbits
	.sectionflags	@""
	.align	4
.nv.constant0._ZN3cub18CUB_300001_SM_10006detail11EmptyKernelIvEEvv:
	.zero		896


//--------------------- .nv.constant0._Z9block_addPiS_i --------------------------
	.section	.nv.constant0._Z9block_addPiS_i,"a",@progbits
	.sectionflags	@""
	.align	4
.nv.constant0._Z9block_addPiS_i:
	.zero		916


//--------------------- .nv.constant0._Z10block_scanPiS_iS_ --------------------------
	.section	.nv.constant0._Z10block_scanPiS_iS_,"a",@progbits
	.sectionflags	@""
	.align	4
.nv.constant0._Z10block_scanPiS_iS_:
	.zero		928


//--------------------- SYMBOLS --------------------------

	.type		.nv.reservedSmem.offset0,@object
	.size		.nv.reservedSmem.offset0,0x4
	.type		.nv.reservedSmem.cap,@object
	.size		.nv.reservedSmem.cap,0x4
